//
// Generated by NVIDIA NVVM Compiler
//
// Compiler Build ID: CL-36424714
// Cuda compilation tools, release 13.0, V13.0.88
// Based on NVVM 20.0.0
//

.version 9.0
.target sm_100
.address_size 64

	// .globl	_Z9matrixMulPKiS0_Piiii
.extern .shared .align 16 .b8 shared_mem[];

.visible .entry _Z9matrixMulPKiS0_Piiii(
	.param .u64 .ptr .align 1 _Z9matrixMulPKiS0_Piiii_param_0,
	.param .u64 .ptr .align 1 _Z9matrixMulPKiS0_Piiii_param_1,
	.param .u64 .ptr .align 1 _Z9matrixMulPKiS0_Piiii_param_2,
	.param .u32 _Z9matrixMulPKiS0_Piiii_param_3,
	.param .u32 _Z9matrixMulPKiS0_Piiii_param_4,
	.param .u32 _Z9matrixMulPKiS0_Piiii_param_5
)
{
	.reg .pred 	%p<13>;
	.reg .b32 	%r<107>;
	.reg .b64 	%rd<53>;

	ld.param.u64 	%rd7, [_Z9matrixMulPKiS0_Piiii_param_0];
	ld.param.u64 	%rd8, [_Z9matrixMulPKiS0_Piiii_param_1];
	ld.param.u64 	%rd6, [_Z9matrixMulPKiS0_Piiii_param_2];
	ld.param.u32 	%r32, [_Z9matrixMulPKiS0_Piiii_param_3];
	ld.param.u32 	%r30, [_Z9matrixMulPKiS0_Piiii_param_4];
	ld.param.u32 	%r31, [_Z9matrixMulPKiS0_Piiii_param_5];
	cvta.to.global.u64 	%rd1, %rd8;
	cvta.to.global.u64 	%rd2, %rd7;
	mov.u32 	%r33, %ctaid.y;
	mov.u32 	%r34, %ntid.y;
	mov.u32 	%r35, %tid.y;
	mad.lo.s32 	%r1, %r33, %r34, %r35;
	mov.u32 	%r36, %ctaid.x;
	mov.u32 	%r37, %ntid.x;
	mov.u32 	%r38, %tid.x;
	mad.lo.s32 	%r2, %r36, %r37, %r38;
	setp.ge.s32 	%p1, %r1, %r32;
	setp.ge.s32 	%p2, %r2, %r31;
	or.pred  	%p3, %p1, %p2;
	@%p3 bra 	$L__BB0_14;
	setp.lt.s32 	%p4, %r30, 1;
	mov.b32 	%r106, 0;
	@%p4 bra 	$L__BB0_13;
	mul.lo.s32 	%r3, %r30, %r1;
	and.b32  	%r4, %r30, 7;
	setp.lt.u32 	%p5, %r30, 8;
	mov.b32 	%r101, 0;
	mov.u32 	%r106, %r101;
	@%p5 bra 	$L__BB0_5;
	and.b32  	%r101, %r30, 2147483640;
	neg.s32 	%r95, %r101;
	shl.b32 	%r7, %r31, 3;
	mul.wide.u32 	%rd9, %r3, 4;
	add.s64 	%rd10, %rd9, %rd2;
	add.s64 	%rd52, %rd10, 16;
	mov.b32 	%r106, 0;
	mul.wide.s32 	%rd13, %r31, 4;
	mov.u32 	%r94, %r2;
$L__BB0_4:
	.pragma "nounroll";
	ld.global.u32 	%r43, [%rd52+-16];
	mul.wide.s32 	%rd11, %r94, 4;
	add.s64 	%rd12, %rd1, %rd11;
	ld.global.u32 	%r44, [%rd12];
	mad.lo.s32 	%r45, %r44, %r43, %r106;
	ld.global.u32 	%r46, [%rd52+-12];
	add.s64 	%rd14, %rd12, %rd13;
	ld.global.u32 	%r47, [%rd14];
	mad.lo.s32 	%r48, %r47, %r46, %r45;
	ld.global.u32 	%r49, [%rd52+-8];
	add.s64 	%rd15, %rd14, %rd13;
	ld.global.u32 	%r50, [%rd15];
	mad.lo.s32 	%r51, %r50, %r49, %r48;
	ld.global.u32 	%r52, [%rd52+-4];
	add.s64 	%rd16, %rd15, %rd13;
	ld.global.u32 	%r53, [%rd16];
	mad.lo.s32 	%r54, %r53, %r52, %r51;
	ld.global.u32 	%r55, [%rd52];
	add.s64 	%rd17, %rd16, %rd13;
	ld.global.u32 	%r56, [%rd17];
	mad.lo.s32 	%r57, %r56, %r55, %r54;
	ld.global.u32 	%r58, [%rd52+4];
	add.s64 	%rd18, %rd17, %rd13;
	ld.global.u32 	%r59, [%rd18];
	mad.lo.s32 	%r60, %r59, %r58, %r57;
	ld.global.u32 	%r61, [%rd52+8];
	add.s64 	%rd19, %rd18, %rd13;
	ld.global.u32 	%r62, [%rd19];
	mad.lo.s32 	%r63, %r62, %r61, %r60;
	ld.global.u32 	%r64, [%rd52+12];
	add.s64 	%rd20, %rd19, %rd13;
	ld.global.u32 	%r65, [%rd20];
	mad.lo.s32 	%r106, %r65, %r64, %r63;
	add.s32 	%r95, %r95, 8;
	add.s32 	%r94, %r94, %r7;
	add.s64 	%rd52, %rd52, 32;
	setp.ne.s32 	%p6, %r95, 0;
	@%p6 bra 	$L__BB0_4;
$L__BB0_5:
	setp.eq.s32 	%p7, %r4, 0;
	@%p7 bra 	$L__BB0_13;
	and.b32  	%r17, %r30, 3;
	setp.lt.u32 	%p8, %r4, 4;
	@%p8 bra 	$L__BB0_8;
	add.s32 	%r67, %r101, %r3;
	mul.wide.u32 	%rd21, %r67, 4;
	add.s64 	%rd22, %rd2, %rd21;
	ld.global.u32 	%r68, [%rd22];
	mad.lo.s32 	%r69, %r101, %r31, %r2;
	mul.wide.s32 	%rd23, %r69, 4;
	add.s64 	%rd24, %rd1, %rd23;
	ld.global.u32 	%r70, [%rd24];
	mad.lo.s32 	%r71, %r70, %r68, %r106;
	cvt.u64.u32 	%rd25, %r3;
	cvt.u64.u32 	%rd26, %r101;
	add.s64 	%rd27, %rd26, %rd25;
	shl.b64 	%rd28, %rd27, 2;
	add.s64 	%rd29, %rd2, %rd28;
	ld.global.u32 	%r72, [%rd29+4];
	mul.wide.s32 	%rd30, %r31, 4;
	add.s64 	%rd31, %rd24, %rd30;
	ld.global.u32 	%r73, [%rd31];
	mad.lo.s32 	%r74, %r73, %r72, %r71;
	ld.global.u32 	%r75, [%rd29+8];
	add.s64 	%rd32, %rd31, %rd30;
	ld.global.u32 	%r76, [%rd32];
	mad.lo.s32 	%r77, %r76, %r75, %r74;
	ld.global.u32 	%r78, [%rd29+12];
	add.s64 	%rd33, %rd32, %rd30;
	ld.global.u32 	%r79, [%rd33];
	mad.lo.s32 	%r106, %r79, %r78, %r77;
	add.s32 	%r101, %r101, 4;
$L__BB0_8:
	setp.eq.s32 	%p9, %r17, 0;
	@%p9 bra 	$L__BB0_13;
	setp.eq.s32 	%p10, %r17, 1;
	@%p10 bra 	$L__BB0_11;
	add.s32 	%r81, %r101, %r3;
	mul.wide.u32 	%rd34, %r81, 4;
	add.s64 	%rd35, %rd2, %rd34;
	ld.global.u32 	%r82, [%rd35];
	mad.lo.s32 	%r83, %r101, %r31, %r2;
	mul.wide.s32 	%rd36, %r83, 4;
	add.s64 	%rd37, %rd1, %rd36;
	ld.global.u32 	%r84, [%rd37];
	mad.lo.s32 	%r85, %r84, %r82, %r106;
	cvt.u64.u32 	%rd38, %r3;
	cvt.u64.u32 	%rd39, %r101;
	add.s64 	%rd40, %rd39, %rd38;
	shl.b64 	%rd41, %rd40, 2;
	add.s64 	%rd42, %rd2, %rd41;
	ld.global.u32 	%r86, [%rd42+4];
	mul.wide.s32 	%rd43, %r31, 4;
	add.s64 	%rd44, %rd37, %rd43;
	ld.global.u32 	%r87, [%rd44];
	mad.lo.s32 	%r106, %r87, %r86, %r85;
	add.s32 	%r101, %r101, 2;
$L__BB0_11:
	and.b32  	%r88, %r30, 1;
	setp.eq.b32 	%p11, %r88, 1;
	not.pred 	%p12, %p11;
	@%p12 bra 	$L__BB0_13;
	add.s32 	%r89, %r101, %r3;
	mul.wide.u32 	%rd45, %r89, 4;
	add.s64 	%rd46, %rd2, %rd45;
	ld.global.u32 	%r90, [%rd46];
	mad.lo.s32 	%r91, %r101, %r31, %r2;
	mul.wide.s32 	%rd47, %r91, 4;
	add.s64 	%rd48, %rd1, %rd47;
	ld.global.u32 	%r92, [%rd48];
	mad.lo.s32 	%r106, %r92, %r90, %r106;
$L__BB0_13:
	mad.lo.s32 	%r93, %r31, %r1, %r2;
	cvta.to.global.u64 	%rd49, %rd6;
	mul.wide.s32 	%rd50, %r93, 4;
	add.s64 	%rd51, %rd49, %rd50;
	st.global.u32 	[%rd51], %r106;
$L__BB0_14:
	ret;

}
	// .globl	_Z10tiled_gemmPKiS0_Piiiiii
.visible .entry _Z10tiled_gemmPKiS0_Piiiiii(
	.param .u64 .ptr .align 1 _Z10tiled_gemmPKiS0_Piiiiii_param_0,
	.param .u64 .ptr .align 1 _Z10tiled_gemmPKiS0_Piiiiii_param_1,
	.param .u64 .ptr .align 1 _Z10tiled_gemmPKiS0_Piiiiii_param_2,
	.param .u32 _Z10tiled_gemmPKiS0_Piiiiii_param_3,
	.param .u32 _Z10tiled_gemmPKiS0_Piiiiii_param_4,
	.param .u32 _Z10tiled_gemmPKiS0_Piiiiii_param_5,
	.param .u32 _Z10tiled_gemmPKiS0_Piiiiii_param_6,
	.param .u32 _Z10tiled_gemmPKiS0_Piiiiii_param_7
)
{
	.reg .pred 	%p<20>;
	.reg .b32 	%r<180>;
	.reg .b64 	%rd<16>;

	ld.param.u32 	%r51, [_Z10tiled_gemmPKiS0_Piiiiii_param_3];
	ld.param.u32 	%r52, [_Z10tiled_gemmPKiS0_Piiiiii_param_4];
	ld.param.u32 	%r53, [_Z10tiled_gemmPKiS0_Piiiiii_param_5];
	ld.param.u32 	%r54, [_Z10tiled_gemmPKiS0_Piiiiii_param_7];
	mov.u32 	%r56, %ctaid.y;
	mov.u32 	%r57, %ctaid.x;
	mov.u32 	%r1, %tid.y;
	mad.lo.s32 	%r2, %r54, %r56, %r1;
	mov.u32 	%r3, %tid.x;
	mad.lo.s32 	%r4, %r54, %r57, %r3;
	add.s32 	%r58, %r52, %r54;
	add.s32 	%r59, %r58, -1;
	div.s32 	%r5, %r59, %r54;
	setp.lt.s32 	%p1, %r5, 1;
	mov.b32 	%r178, 0;
	@%p1 bra 	$L__BB1_19;
	ld.param.u64 	%rd13, [_Z10tiled_gemmPKiS0_Piiiiii_param_0];
	mul.lo.s32 	%r61, %r54, %r54;
	shl.b32 	%r62, %r61, 2;
	mov.u32 	%r63, shared_mem;
	add.s32 	%r6, %r63, %r62;
	mul.lo.s32 	%r7, %r54, %r1;
	mul.lo.s32 	%r8, %r2, %r52;
	and.b32  	%r9, %r54, 7;
	and.b32  	%r10, %r54, 3;
	and.b32  	%r11, %r54, 2147483640;
	and.b32  	%r12, %r54, 1;
	neg.s32 	%r13, %r11;
	shl.b32 	%r64, %r3, 2;
	add.s32 	%r65, %r62, %r64;
	add.s32 	%r14, %r63, %r65;
	shl.b32 	%r15, %r54, 5;
	shl.b32 	%r16, %r54, 2;
	cvta.to.global.u64 	%rd1, %rd13;
	mov.b32 	%r161, 0;
	mov.u32 	%r178, %r161;
$L__BB1_2:
	setp.ge.s32 	%p2, %r2, %r51;
	mul.lo.s32 	%r67, %r161, %r54;
	add.s32 	%r68, %r67, %r3;
	add.s32 	%r20, %r67, %r1;
	setp.ge.s32 	%p3, %r68, %r52;
	mov.b32 	%r163, 0;
	or.pred  	%p4, %p2, %p3;
	@%p4 bra 	$L__BB1_4;
	add.s32 	%r69, %r68, %r8;
	mul.wide.s32 	%rd5, %r69, 4;
	add.s64 	%rd6, %rd1, %rd5;
	ld.global.u32 	%r163, [%rd6];
$L__BB1_4:
	setp.ge.s32 	%p5, %r4, %r53;
	add.s32 	%r71, %r7, %r3;
	shl.b32 	%r72, %r71, 2;
	add.s32 	%r74, %r63, %r72;
	st.shared.u32 	[%r74], %r163;
	setp.ge.s32 	%p6, %r20, %r52;
	mov.b32 	%r164, 0;
	or.pred  	%p7, %p5, %p6;
	@%p7 bra 	$L__BB1_6;
	ld.param.u64 	%rd14, [_Z10tiled_gemmPKiS0_Piiiiii_param_1];
	mad.lo.s32 	%r75, %r20, %r53, %r4;
	cvta.to.global.u64 	%rd7, %rd14;
	mul.wide.s32 	%rd8, %r75, 4;
	add.s64 	%rd9, %rd7, %rd8;
	ld.global.u32 	%r164, [%rd9];
$L__BB1_6:
	setp.lt.s32 	%p8, %r54, 1;
	add.s32 	%r78, %r6, %r72;
	st.shared.u32 	[%r78], %r164;
	bar.sync 	0;
	@%p8 bra 	$L__BB1_18;
	setp.lt.u32 	%p9, %r54, 8;
	mov.b32 	%r173, 0;
	@%p9 bra 	$L__BB1_10;
	shl.b32 	%r81, %r7, 2;
	add.s32 	%r83, %r81, %r63;
	add.s32 	%r165, %r83, 16;
	mov.u32 	%r166, %r14;
	mov.u32 	%r167, %r13;
$L__BB1_9:
	.pragma "nounroll";
	ld.shared.u32 	%r84, [%r165+-16];
	ld.shared.u32 	%r85, [%r166];
	mad.lo.s32 	%r86, %r85, %r84, %r178;
	ld.shared.u32 	%r87, [%r165+-12];
	add.s32 	%r88, %r166, %r16;
	ld.shared.u32 	%r89, [%r88];
	mad.lo.s32 	%r90, %r89, %r87, %r86;
	ld.shared.u32 	%r91, [%r165+-8];
	add.s32 	%r92, %r88, %r16;
	ld.shared.u32 	%r93, [%r92];
	mad.lo.s32 	%r94, %r93, %r91, %r90;
	ld.shared.u32 	%r95, [%r165+-4];
	add.s32 	%r96, %r92, %r16;
	ld.shared.u32 	%r97, [%r96];
	mad.lo.s32 	%r98, %r97, %r95, %r94;
	ld.shared.u32 	%r99, [%r165];
	add.s32 	%r100, %r96, %r16;
	ld.shared.u32 	%r101, [%r100];
	mad.lo.s32 	%r102, %r101, %r99, %r98;
	ld.shared.u32 	%r103, [%r165+4];
	add.s32 	%r104, %r100, %r16;
	ld.shared.u32 	%r105, [%r104];
	mad.lo.s32 	%r106, %r105, %r103, %r102;
	ld.shared.u32 	%r107, [%r165+8];
	add.s32 	%r108, %r104, %r16;
	ld.shared.u32 	%r109, [%r108];
	mad.lo.s32 	%r110, %r109, %r107, %r106;
	ld.shared.u32 	%r111, [%r165+12];
	add.s32 	%r112, %r108, %r16;
	ld.shared.u32 	%r113, [%r112];
	mad.lo.s32 	%r178, %r113, %r111, %r110;
	add.s32 	%r167, %r167, 8;
	add.s32 	%r166, %r166, %r15;
	add.s32 	%r165, %r165, 32;
	setp.ne.s32 	%p10, %r167, 0;
	mov.u32 	%r173, %r11;
	@%p10 bra 	$L__BB1_9;
$L__BB1_10:
	setp.eq.s32 	%p11, %r9, 0;
	@%p11 bra 	$L__BB1_18;
	add.s32 	%r115, %r9, -1;
	setp.lt.u32 	%p12, %r115, 3;
	@%p12 bra 	$L__BB1_13;
	add.s32 	%r116, %r173, %r7;
	shl.b32 	%r117, %r116, 2;
	add.s32 	%r119, %r63, %r117;
	ld.shared.u32 	%r120, [%r119];
	mad.lo.s32 	%r121, %r173, %r54, %r3;
	shl.b32 	%r122, %r121, 2;
	add.s32 	%r123, %r6, %r122;
	ld.shared.u32 	%r124, [%r123];
	mad.lo.s32 	%r125, %r124, %r120, %r178;
	ld.shared.u32 	%r126, [%r119+4];
	add.s32 	%r127, %r123, %r16;
	ld.shared.u32 	%r128, [%r127];
	mad.lo.s32 	%r129, %r128, %r126, %r125;
	ld.shared.u32 	%r130, [%r119+8];
	add.s32 	%r131, %r127, %r16;
	ld.shared.u32 	%r132, [%r131];
	mad.lo.s32 	%r133, %r132, %r130, %r129;
	ld.shared.u32 	%r134, [%r119+12];
	add.s32 	%r135, %r131, %r16;
	ld.shared.u32 	%r136, [%r135];
	mad.lo.s32 	%r178, %r136, %r134, %r133;
	add.s32 	%r173, %r173, 4;
$L__BB1_13:
	setp.eq.s32 	%p13, %r10, 0;
	@%p13 bra 	$L__BB1_18;
	setp.eq.s32 	%p14, %r10, 1;
	@%p14 bra 	$L__BB1_16;
	add.s32 	%r138, %r173, %r7;
	shl.b32 	%r139, %r138, 2;
	add.s32 	%r141, %r63, %r139;
	ld.shared.u32 	%r142, [%r141];
	mad.lo.s32 	%r143, %r173, %r54, %r3;
	shl.b32 	%r144, %r143, 2;
	add.s32 	%r145, %r6, %r144;
	ld.shared.u32 	%r146, [%r145];
	mad.lo.s32 	%r147, %r146, %r142, %r178;
	ld.shared.u32 	%r148, [%r141+4];
	add.s32 	%r149, %r145, %r16;
	ld.shared.u32 	%r150, [%r149];
	mad.lo.s32 	%r178, %r150, %r148, %r147;
	add.s32 	%r173, %r173, 2;
$L__BB1_16:
	setp.eq.s32 	%p15, %r12, 0;
	@%p15 bra 	$L__BB1_18;
	add.s32 	%r151, %r173, %r7;
	shl.b32 	%r152, %r151, 2;
	add.s32 	%r154, %r63, %r152;
	ld.shared.u32 	%r155, [%r154];
	mad.lo.s32 	%r156, %r173, %r54, %r3;
	shl.b32 	%r157, %r156, 2;
	add.s32 	%r158, %r6, %r157;
	ld.shared.u32 	%r159, [%r158];
	mad.lo.s32 	%r178, %r159, %r155, %r178;
$L__BB1_18:
	bar.sync 	0;
	add.s32 	%r161, %r161, 1;
	setp.ne.s32 	%p16, %r161, %r5;
	@%p16 bra 	$L__BB1_2;
$L__BB1_19:
	setp.ge.s32 	%p17, %r2, %r51;
	setp.ge.s32 	%p18, %r4, %r53;
	or.pred  	%p19, %p17, %p18;
	@%p19 bra 	$L__BB1_21;
	ld.param.u64 	%rd15, [_Z10tiled_gemmPKiS0_Piiiiii_param_2];
	mad.lo.s32 	%r160, %r2, %r53, %r4;
	cvta.to.global.u64 	%rd10, %rd15;
	mul.wide.s32 	%rd11, %r160, 4;
	add.s64 	%rd12, %rd10, %rd11;
	st.global.u32 	[%rd12], %r178;
$L__BB1_21:
	ret;

}


// ===== COMPILED SASS (sm_100) =====

	.target	sm_100

	.elftype	@"ET_EXEC"


//--------------------- .note.nv.tkinfo           --------------------------
	.section	.note.nv.tkinfo,"",@"SHT_NOTE"
	.sectionflags	@"SHF_NOTE_NV_TKINFO"
	.tkinfo
        /*0018*/ 	.word	0x00000002
        /*0030*/ 	.string	""
        /*0030*/ 	.string	"ptxas"
        /*0030*/ 	.string	"Cuda compilation tools, release 13.0, V13.0.88"
        /*0030*/ 	.string	"Build cuda_13.0.r13.0/compiler.36424714_0"
        /*0030*/ 	.string	"-arch sm_100 -m 64 "



//--------------------- .note.nv.cuinfo           --------------------------
	.section	.note.nv.cuinfo,"",@"SHT_NOTE"
	.sectionflags	@"SHF_NOTE_NV_CUINFO"
        /*0018*/ 	.short	0x0002
        /*001a*/ 	.short	0x0064
        /*001c*/ 	.short	0x0082
	.zero		2


//--------------------- .nv.info                  --------------------------
	.section	.nv.info,"",@"SHT_CUDA_INFO"
	.align	4


	//----- nvinfo : EIATTR_REGCOUNT
	.align		4
        /*0000*/ 	.byte	0x04, 0x2f
        /*0002*/ 	.short	(.L_1 - .L_0)
	.align		4
.L_0:
        /*0004*/ 	.word	index@(_Z9matrixMulPKiS0_Piiii)
        /*0008*/ 	.word	0x00000020


	//----- nvinfo : EIATTR_FRAME_SIZE
	.align		4
.L_1:
        /*000c*/ 	.byte	0x04, 0x11
        /*000e*/ 	.short	(.L_3 - .L_2)
	.align		4
.L_2:
        /*0010*/ 	.word	index@(_Z9matrixMulPKiS0_Piiii)
        /*0014*/ 	.word	0x00000000


	//----- nvinfo : EIATTR_REGCOUNT
	.align		4
.L_3:
        /*0018*/ 	.byte	0x04, 0x2f
        /*001a*/ 	.short	(.L_5 - .L_4)
	.align		4
.L_4:
        /*001c*/ 	.word	index@(_Z10tiled_gemmPKiS0_Piiiiii)
        /*0020*/ 	.word	0x0000001f


	//----- nvinfo : EIATTR_FRAME_SIZE
	.align		4
.L_5:
        /*0024*/ 	.byte	0x04, 0x11
        /*0026*/ 	.short	(.L_7 - .L_6)
	.align		4
.L_6:
        /*0028*/ 	.word	index@(_Z10tiled_gemmPKiS0_Piiiiii)
        /*002c*/ 	.word	0x00000000


	//----- nvinfo : EIATTR_MIN_STACK_SIZE
	.align		4
.L_7:
        /*0030*/ 	.byte	0x04, 0x12
        /*0032*/ 	.short	(.L_9 - .L_8)
	.align		4
.L_8:
        /*0034*/ 	.word	index@(_Z10tiled_gemmPKiS0_Piiiiii)
        /*0038*/ 	.word	0x00000000


	//----- nvinfo : EIATTR_MIN_STACK_SIZE
	.align		4
.L_9:
        /*003c*/ 	.byte	0x04, 0x12
        /*003e*/ 	.short	(.L_11 - .L_10)
	.align		4
.L_10:
        /*0040*/ 	.word	index@(_Z9matrixMulPKiS0_Piiii)
        /*0044*/ 	.word	0x00000000
.L_11:


//--------------------- .nv.compat                --------------------------
	.section	.nv.compat,"",@"SHT_CUDA_COMPAT_INFO"
	.align	4
        /*0000*/ 	.byte	0x02, 0x09, 0x00, 0x00, 0x02, 0x02, 0x01, 0x00, 0x02, 0x05, 0x05, 0x00, 0x03, 0x07, 0x01, 0x01
        /*0010*/ 	.byte	0x02, 0x03, 0x00, 0x00, 0x02, 0x06, 0x01, 0x00, 0x04, 0x0b, 0x08, 0x00, 0x09, 0x00, 0x00, 0x00
        /*0020*/ 	.byte	0x00, 0x00, 0x00, 0x00


//--------------------- .nv.info._Z10tiled_gemmPKiS0_Piiiiii --------------------------
	.section	.nv.info._Z10tiled_gemmPKiS0_Piiiiii,"",@"SHT_CUDA_INFO"
	.sectionflags	@""
	.align	4


	//----- nvinfo : EIATTR_CUDA_API_VERSION
	.align		4
        /*0000*/ 	.byte	0x04, 0x37
        /*0002*/ 	.short	(.L_13 - .L_12)
.L_12:
        /*0004*/ 	.word	0x00000082


	//----- nvinfo : EIATTR_KPARAM_INFO
	.align		4
.L_13:
        /*0008*/ 	.byte	0x04, 0x17
        /*000a*/ 	.short	(.L_15 - .L_14)
.L_14:
        /*000c*/ 	.word	0x00000000
        /*0010*/ 	.short	0x0007
        /*0012*/ 	.short	0x0028
        /*0014*/ 	.byte	0x00, 0xf0, 0x11, 0x00


	//----- nvinfo : EIATTR_KPARAM_INFO
	.align		4
.L_15:
        /*0018*/ 	.byte	0x04, 0x17
        /*001a*/ 	.short	(.L_17 - .L_16)
.L_16:
        /*001c*/ 	.word	0x00000000
        /*0020*/ 	.short	0x0006
        /*0022*/ 	.short	0x0024
        /*0024*/ 	.byte	0x00, 0xf0, 0x11, 0x00


	//----- nvinfo : EIATTR_KPARAM_INFO
	.align		4
.L_17:
        /*0028*/ 	.byte	0x04, 0x17
        /*002a*/ 	.short	(.L_19 - .L_18)
.L_18:
        /*002c*/ 	.word	0x00000000
        /*0030*/ 	.short	0x0005
        /*0032*/ 	.short	0x0020
        /*0034*/ 	.byte	0x00, 0xf0, 0x11, 0x00


	//----- nvinfo : EIATTR_KPARAM_INFO
	.align		4
.L_19:
        /*0038*/ 	.byte	0x04, 0x17
        /*003a*/ 	.short	(.L_21 - .L_20)
.L_20:
        /*003c*/ 	.word	0x00000000
        /*0040*/ 	.short	0x0004
        /*0042*/ 	.short	0x001c
        /*0044*/ 	.byte	0x00, 0xf0, 0x11, 0x00


	//----- nvinfo : EIATTR_KPARAM_INFO
	.align		4
.L_21:
        /*0048*/ 	.byte	0x04, 0x17
        /*004a*/ 	.short	(.L_23 - .L_22)
.L_22:
        /*004c*/ 	.word	0x00000000
        /*0050*/ 	.short	0x0003
        /*0052*/ 	.short	0x0018
        /*0054*/ 	.byte	0x00, 0xf0, 0x11, 0x00


	//----- nvinfo : EIATTR_KPARAM_INFO
	.align		4
.L_23:
        /*0058*/ 	.byte	0x04, 0x17
        /*005a*/ 	.short	(.L_25 - .L_24)
.L_24:
        /*005c*/ 	.word	0x00000000
        /*0060*/ 	.short	0x0002
        /*0062*/ 	.short	0x0010
        /*0064*/ 	.byte	0x00, 0xf5, 0x21, 0x00


	//----- nvinfo : EIATTR_KPARAM_INFO
	.align		4
.L_25:
        /*0068*/ 	.byte	0x04, 0x17
        /*006a*/ 	.short	(.L_27 - .L_26)
.L_26:
        /*006c*/ 	.word	0x00000000
        /*0070*/ 	.short	0x0001
        /*0072*/ 	.short	0x0008
        /*0074*/ 	.byte	0x00, 0xf5, 0x21, 0x00


	//----- nvinfo : EIATTR_KPARAM_INFO
	.align		4
.L_27:
        /*0078*/ 	.byte	0x04, 0x17
        /*007a*/ 	.short	(.L_29 - .L_28)
.L_28:
        /*007c*/ 	.word	0x00000000
        /*0080*/ 	.short	0x0000
        /*0082*/ 	.short	0x0000
        /*0084*/ 	.byte	0x00, 0xf5, 0x21, 0x00


	//----- nvinfo : EIATTR_SPARSE_MMA_MASK
	.align		4
.L_29:
        /*0088*/ 	.byte	0x03, 0x50
        /*008a*/ 	.short	0x0000


	//----- nvinfo : EIATTR_MAXREG_COUNT
	.align		4
        /*008c*/ 	.byte	0x03, 0x1b
        /*008e*/ 	.short	0x00ff


	//----- nvinfo : EIATTR_NUM_BARRIERS
	.align		4
        /*0090*/ 	.byte	0x02, 0x4c
        /*0092*/ 	.byte	0x01
	.zero		1


	//----- nvinfo : EIATTR_MERCURY_ISA_VERSION
	.align		4
        /*0094*/ 	.byte	0x03, 0x5f
        /*0096*/ 	.short	0x0101


	//----- nvinfo : EIATTR_VRC_CTA_INIT_COUNT
	.align		4
        /*0098*/ 	.byte	0x02, 0x4a
	.zero		1
	.zero		1


	//----- nvinfo : EIATTR_EXIT_INSTR_OFFSETS
	.align		4
        /*009c*/ 	.byte	0x04, 0x1c
        /*009e*/ 	.short	(.L_31 - .L_30)


	//   ....[0]....
.L_30:
        /*00a0*/ 	.word	0x00000b50


	//   ....[1]....
        /*00a4*/ 	.word	0x00000ba0


	//----- nvinfo : EIATTR_CBANK_PARAM_SIZE
	.align		4
.L_31:
        /*00a8*/ 	.byte	0x03, 0x19
        /*00aa*/ 	.short	0x002c


	//----- nvinfo : EIATTR_PARAM_CBANK
	.align		4
        /*00ac*/ 	.byte	0x04, 0x0a
        /*00ae*/ 	.short	(.L_33 - .L_32)
	.align		4
.L_32:
        /*00b0*/ 	.word	index@(.nv.constant0._Z10tiled_gemmPKiS0_Piiiiii)
        /*00b4*/ 	.short	0x0380
        /*00b6*/ 	.short	0x002c


	//----- nvinfo : EIATTR_SW_WAR
	.align		4
.L_33:
        /*00b8*/ 	.byte	0x04, 0x36
        /*00ba*/ 	.short	(.L_35 - .L_34)
.L_34:
        /*00bc*/ 	.word	0x00000008
.L_35:


//--------------------- .nv.info._Z9matrixMulPKiS0_Piiii --------------------------
	.section	.nv.info._Z9matrixMulPKiS0_Piiii,"",@"SHT_CUDA_INFO"
	.sectionflags	@""
	.align	4


	//----- nvinfo : EIATTR_CUDA_API_VERSION
	.align		4
        /*0000*/ 	.byte	0x04, 0x37
        /*0002*/ 	.short	(.L_37 - .L_36)
.L_36:
        /*0004*/ 	.word	0x00000082


	//----- nvinfo : EIATTR_KPARAM_INFO
	.align		4
.L_37:
        /*0008*/ 	.byte	0x04, 0x17
        /*000a*/ 	.short	(.L_39 - .L_38)
.L_38:
        /*000c*/ 	.word	0x00000000
        /*0010*/ 	.short	0x0005
        /*0012*/ 	.short	0x0020
        /*0014*/ 	.byte	0x00, 0xf0, 0x11, 0x00


	//----- nvinfo : EIATTR_KPARAM_INFO
	.align		4
.L_39:
        /*0018*/ 	.byte	0x04, 0x17
        /*001a*/ 	.short	(.L_41 - .L_40)
.L_40:
        /*001c*/ 	.word	0x00000000
        /*0020*/ 	.short	0x0004
        /*0022*/ 	.short	0x001c
        /*0024*/ 	.byte	0x00, 0xf0, 0x11, 0x00


	//----- nvinfo : EIATTR_KPARAM_INFO
	.align		4
.L_41:
        /*0028*/ 	.byte	0x04, 0x17
        /*002a*/ 	.short	(.L_43 - .L_42)
.L_42:
        /*002c*/ 	.word	0x00000000
        /*0030*/ 	.short	0x0003
        /*0032*/ 	.short	0x0018
        /*0034*/ 	.byte	0x00, 0xf0, 0x11, 0x00


	//----- nvinfo : EIATTR_KPARAM_INFO
	.align		4
.L_43:
        /*0038*/ 	.byte	0x04, 0x17
        /*003a*/ 	.short	(.L_45 - .L_44)
.L_44:
        /*003c*/ 	.word	0x00000000
        /*0040*/ 	.short	0x0002
        /*0042*/ 	.short	0x0010
        /*0044*/ 	.byte	0x00, 0xf5, 0x21, 0x00


	//----- nvinfo : EIATTR_KPARAM_INFO
	.align		4
.L_45:
        /*0048*/ 	.byte	0x04, 0x17
        /*004a*/ 	.short	(.L_47 - .L_46)
.L_46:
        /*004c*/ 	.word	0x00000000
        /*0050*/ 	.short	0x0001
        /*0052*/ 	.short	0x0008
        /*0054*/ 	.byte	0x00, 0xf5, 0x21, 0x00


	//----- nvinfo : EIATTR_KPARAM_INFO
	.align		4
.L_47:
        /*0058*/ 	.byte	0x04, 0x17
        /*005a*/ 	.short	(.L_49 - .L_48)
.L_48:
        /*005c*/ 	.word	0x00000000
        /*0060*/ 	.short	0x0000
        /*0062*/ 	.short	0x0000
        /*0064*/ 	.byte	0x00, 0xf5, 0x21, 0x00


	//----- nvinfo : EIATTR_SPARSE_MMA_MASK
	.align		4
.L_49:
        /*0068*/ 	.byte	0x03, 0x50
        /*006a*/ 	.short	0x0000


	//----- nvinfo : EIATTR_MAXREG_COUNT
	.align		4
        /*006c*/ 	.byte	0x03, 0x1b
        /*006e*/ 	.short	0x00ff


	//----- nvinfo : EIATTR_MERCURY_ISA_VERSION
	.align		4
        /*0070*/ 	.byte	0x03, 0x5f
        /*0072*/ 	.short	0x0101


	//----- nvinfo : EIATTR_VRC_CTA_INIT_COUNT
	.align		4
        /*0074*/ 	.byte	0x02, 0x4a
	.zero		1
	.zero		1


	//----- nvinfo : EIATTR_EXIT_INSTR_OFFSETS
	.align		4
        /*0078*/ 	.byte	0x04, 0x1c
        /*007a*/ 	.short	(.L_51 - .L_50)


	//   ....[0]....
.L_50:
        /*007c*/ 	.word	0x000000d0


	//   ....[1]....
        /*0080*/ 	.word	0x000008e0


	//----- nvinfo : EIATTR_CBANK_PARAM_SIZE
	.align		4
.L_51:
        /*0084*/ 	.byte	0x03, 0x19
        /*0086*/ 	.short	0x0024


	//----- nvinfo : EIATTR_PARAM_CBANK
	.align		4
        /*0088*/ 	.byte	0x04, 0x0a
        /*008a*/ 	.short	(.L_53 - .L_52)
	.align		4
.L_52:
        /*008c*/ 	.word	index@(.nv.constant0._Z9matrixMulPKiS0_Piiii)
        /*0090*/ 	.short	0x0380
        /*0092*/ 	.short	0x0024


	//----- nvinfo : EIATTR_SW_WAR
	.align		4
.L_53:
        /*0094*/ 	.byte	0x04, 0x36
        /*0096*/ 	.short	(.L_55 - .L_54)
.L_54:
        /*0098*/ 	.word	0x00000008
.L_55:


//--------------------- .nv.callgraph             --------------------------
	.section	.nv.callgraph,"",@"SHT_CUDA_CALLGRAPH"
	.align	4
	.sectionentsize	8
	.align		4
        /*0000*/ 	.word	0x00000000
	.align		4
        /*0004*/ 	.word	0xffffffff
	.align		4
        /*0008*/ 	.word	0x00000000
	.align		4
        /*000c*/ 	.word	0xfffffffe
	.align		4
        /*0010*/ 	.word	0x00000000
	.align		4
        /*0014*/ 	.word	0xfffffffd
	.align		4
        /*0018*/ 	.word	0x00000000
	.align		4
        /*001c*/ 	.word	0xfffffffc


//--------------------- .text._Z10tiled_gemmPKiS0_Piiiiii --------------------------
	.section	.text._Z10tiled_gemmPKiS0_Piiiiii,"ax",@progbits
	.align	128
        .global         _Z10tiled_gemmPKiS0_Piiiiii
        .type           _Z10tiled_gemmPKiS0_Piiiiii,@function
        .size           _Z10tiled_gemmPKiS0_Piiiiii,(.L_x_13 - _Z10tiled_gemmPKiS0_Piiiiii)
        .other          _Z10tiled_gemmPKiS0_Piiiiii,@"STO_CUDA_ENTRY STV_DEFAULT"
_Z10tiled_gemmPKiS0_Piiiiii:
.text._Z10tiled_gemmPKiS0_Piiiiii:
[----:B------:R-:W-:Y:S08]  /*0000*/  LDC R1, c[0x0][0x37c] ;  /* 0x0000df00ff017b82 */ /* 0x000ff00000000800 */
[----:B------:R-:W0:Y:S01]  /*0010*/  LDC R3, c[0x0][0x3a8] ;  /* 0x0000ea00ff037b82 */ /* 0x000e220000000800 */
[----:B------:R-:W1:Y:S01]  /*0020*/  LDCU.64 UR6, c[0x0][0x358] ;  /* 0x00006b00ff0677ac */ /* 0x000e620008000a00 */
[----:B------:R-:W-:-:S06]  /*0030*/  IMAD.MOV.U32 R16, RZ, RZ, RZ ;  /* 0x000000ffff107224 */ /* 0x000fcc00078e00ff */
[----:B------:R-:W2:Y:S08]  /*0040*/  LDC R2, c[0x0][0x39c] ;  /* 0x0000e700ff027b82 */ /* 0x000eb00000000800 */
[----:B------:R-:W-:Y:S01]  /*0050*/  S2UR UR4, SR_CTAID.Y ;  /* 0x00000000000479c3 */ /* 0x000fe20000002600 */
[----:B0-----:R-:W-:-:S07]  /*0060*/  IABS R9, R3 ;  /* 0x0000000300097213 */ /* 0x001fce0000000000 */
[----:B------:R-:W0:Y:S01]  /*0070*/  S2UR UR5, SR_CTAID.X ;  /* 0x00000000000579c3 */ /* 0x000e220000002500 */
[----:B------:R-:W3:Y:S01]  /*0080*/  I2F.RP R0, R9 ;  /* 0x0000000900007306 */ /* 0x000ee20000209400 */
[----:B--2---:R-:W-:-:S07]  /*0090*/  IADD3 R2, PT, PT, R3, -0x1, R2 ;  /* 0xffffffff03027810 */ /* 0x004fce0007ffe002 */
[----:B---3--:R-:W2:Y:S02]  /*00a0*/  MUFU.RCP R0, R0 ;  /* 0x0000000000007308 */ /* 0x008ea40000001000 */
[----:B--2---:R-:W-:Y:S02]  /*00b0*/  IADD3 R4, PT, PT, R0, 0xffffffe, RZ ;  /* 0x0ffffffe00047810 */ /* 0x004fe40007ffe0ff */
[----:B------:R-:W-:-:S04]  /*00c0*/  IABS R0, R2 ;  /* 0x0000000200007213 */ /* 0x000fc80000000000 */
[----:B------:R2:W3:Y:S01]  /*00d0*/  F2I.FTZ.U32.TRUNC.NTZ R5, R4 ;  /* 0x0000000400057305 */ /* 0x0004e2000021f000 */
[----:B------:R-:W-:-:S04]  /*00e0*/  LOP3.LUT R2, R2, R3, RZ, 0x3c, !PT ;  /* 0x0000000302027212 */ /* 0x000fc800078e3cff */
[----:B------:R-:W-:Y:S01]  /*00f0*/  ISETP.GE.AND P1, PT, R2, RZ, PT ;  /* 0x000000ff0200720c */ /* 0x000fe20003f26270 */
[----:B--2---:R-:W-:Y:S01]  /*0100*/  IMAD.MOV.U32 R4, RZ, RZ, RZ ;  /* 0x000000ffff047224 */ /* 0x004fe200078e00ff */
[----:B---3--:R-:W-:-:S05]  /*0110*/  IADD3 R6, PT, PT, RZ, -R5, RZ ;  /* 0x80000005ff067210 */ /* 0x008fca0007ffe0ff */
[----:B------:R-:W-:Y:S02]  /*0120*/  IMAD R7, R6, R9, RZ ;  /* 0x0000000906077224 */ /* 0x000fe400078e02ff */
[----:B------:R-:W0:Y:S02]  /*0130*/  S2R R6, SR_TID.X ;  /* 0x0000000000067919 */ /* 0x000e240000002100 */
[----:B------:R-:W-:-:S06]  /*0140*/  IMAD.HI.U32 R5, R5, R7, R4 ;  /* 0x0000000705057227 */ /* 0x000fcc00078e0004 */
[----:B------:R-:W-:-:S05]  /*0150*/  IMAD.HI.U32 R7, R5, R0, RZ ;  /* 0x0000000005077227 */ /* 0x000fca00078e00ff */
[----:B------:R-:W-:-:S05]  /*0160*/  IADD3 R5, PT, PT, -R7, RZ, RZ ;  /* 0x000000ff07057210 */ /* 0x000fca0007ffe1ff */
[----:B------:R-:W-:-:S05]  /*0170*/  IMAD R0, R9, R5, R0 ;  /* 0x0000000509007224 */ /* 0x000fca00078e0200 */
[----:B------:R-:W-:-:S13]  /*0180*/  ISETP.GT.U32.AND P2, PT, R9, R0, PT ;  /* 0x000000000900720c */ /* 0x000fda0003f44070 */
[----:B------:R-:W-:Y:S01]  /*0190*/  @!P2 IMAD.IADD R0, R0, 0x1, -R9 ;  /* 0x000000010000a824 */ /* 0x000fe200078e0a09 */
[----:B------:R-:W-:Y:S02]  /*01a0*/  @!P2 IADD3 R7, PT, PT, R7, 0x1, RZ ;  /* 0x000000010707a810 */ /* 0x000fe40007ffe0ff */
[C---:B------:R-:W-:Y:S02]  /*01b0*/  ISETP.NE.AND P2, PT, R3.reuse, RZ, PT ;  /* 0x000000ff0300720c */ /* 0x040fe40003f45270 */
[----:B------:R-:W-:Y:S01]  /*01c0*/  ISETP.GE.U32.AND P0, PT, R0, R9, PT ;  /* 0x000000090000720c */ /* 0x000fe20003f06070 */
[----:B0-----:R-:W-:Y:S01]  /*01d0*/  IMAD R9, R3, UR5, R6 ;  /* 0x0000000503097c24 */ /* 0x001fe2000f8e0206 */
[----:B------:R-:W0:Y:S11]  /*01e0*/  S2R R0, SR_TID.Y ;  /* 0x0000000000007919 */ /* 0x000e360000002200 */
[----:B------:R-:W-:-:S05]  /*01f0*/  @P0 VIADD R7, R7, 0x1 ;  /* 0x0000000107070836 */ /* 0x000fca0000000000 */
[----:B------:R-:W-:Y:S02]  /*0200*/  @!P1 IADD3 R7, PT, PT, -R7, RZ, RZ ;  /* 0x000000ff07079210 */ /* 0x000fe40007ffe1ff */
[----:B------:R-:W-:-:S04]  /*0210*/  @!P2 LOP3.LUT R7, RZ, R3, RZ, 0x33, !PT ;  /* 0x00000003ff07a212 */ /* 0x000fc800078e33ff */
[----:B------:R-:W-:Y:S01]  /*0220*/  ISETP.GE.AND P0, PT, R7, 0x1, PT ;  /* 0x000000010700780c */ /* 0x000fe20003f06270 */
[----:B0-----:R-:W-:-:S12]  /*0230*/  IMAD R8, R3, UR4, R0 ;  /* 0x0000000403087c24 */ /* 0x001fd8000f8e0200 */
[----:B-1----:R-:W-:Y:S05]  /*0240*/  @!P0 BRA `(.L_x_0) ;  /* 0x0000000800308947 */ /* 0x002fea0003800000 */
[----:B------:R-:W0:Y:S01]  /*0250*/  S2UR UR5, SR_CgaCtaId ;  /* 0x00000000000579c3 */ /* 0x000e220000008800 */
[CC--:B------:R-:W-:Y:S01]  /*0260*/  IMAD R2, R3.reuse, R3.reuse, RZ ;  /* 0x0000000303027224 */ /* 0x0c0fe200078e02ff */
[----:B------:R-:W-:Y:S01]  /*0270*/  UMOV UR4, 0x400 ;  /* 0x0000040000047882 */ /* 0x000fe20000000000 */
[C---:B------:R-:W-:Y:S01]  /*0280*/  LOP3.LUT R10, R3.reuse, 0x7ffffff8, RZ, 0xc0, !PT ;  /* 0x7ffffff8030a7812 */ /* 0x040fe200078ec0ff */
[----:B------:R-:W-:Y:S02]  /*0290*/  HFMA2 R16, -RZ, RZ, 0, 0 ;  /* 0x00000000ff107431 */ /* 0x000fe400000001ff */
[----:B------:R-:W-:Y:S01]  /*02a0*/  IMAD R11, R0, R3, RZ ;  /* 0x00000003000b7224 */ /* 0x000fe200078e02ff */
[----:B------:R-:W-:Y:S02]  /*02b0*/  SHF.L.U32 R5, R2, 0x2, RZ ;  /* 0x0000000202057819 */ /* 0x000fe400000006ff */
[C---:B------:R-:W-:Y:S01]  /*02c0*/  LOP3.LUT R21, R3.reuse, 0x7, RZ, 0xc0, !PT ;  /* 0x0000000703157812 */ /* 0x040fe200078ec0ff */
[----:B------:R-:W-:Y:S01]  /*02d0*/  IMAD.MOV R13, RZ, RZ, -R10 ;  /* 0x000000ffff0d7224 */ /* 0x000fe200078e0a0a */
[----:B------:R-:W-:Y:S01]  /*02e0*/  LOP3.LUT R12, R3, 0x3, RZ, 0xc0, !PT ;  /* 0x00000003030c7812 */ /* 0x000fe200078ec0ff */
[----:B------:R-:W-:Y:S01]  /*02f0*/  IMAD R15, R6, 0x4, R5 ;  /* 0x00000004060f7824 */ /* 0x000fe200078e0205 */
[----:B0-----:R-:W-:-:S03]  /*0300*/  ULEA UR5, UR5, UR4, 0x18 ;  /* 0x0000000405057291 */ /* 0x001fc6000f8ec0ff */
[----:B------:R-:W-:-:S03]  /*0310*/  UMOV UR4, URZ ;  /* 0x000000ff00047c82 */ /* 0x000fc60008000000 */
[----:B------:R-:W-:Y:S01]  /*0320*/  IADD3 R14, PT, PT, R5, UR5, RZ ;  /* 0x00000005050e7c10 */ /* 0x000fe2000fffe0ff */
[----:B------:R-:W-:-:S07]  /*0330*/  VIADD R15, R15, UR5 ;  /* 0x000000050f0f7c36 */ /* 0x000fce0008000000 */
.L_x_6:
[----:B0-----:R-:W0:Y:S01]  /*0340*/  LDC R17, c[0x0][0x3a8] ;  /* 0x0000ea00ff117b82 */ /* 0x001e220000000800 */
[----:B------:R-:W1:Y:S01]  /*0350*/  LDCU.64 UR8, c[0x0][0x398] ;  /* 0x00007300ff0877ac */ /* 0x000e620008000a00 */
[----:B------:R-:W-:Y:S01]  /*0360*/  IMAD.MOV.U32 R20, RZ, RZ, RZ ;  /* 0x000000ffff147224 */ /* 0x000fe200078e00ff */
[----:B------:R-:W2:Y:S01]  /*0370*/  LDCU UR10, c[0x0][0x3a0] ;  /* 0x00007400ff0a77ac */ /* 0x000ea20008000800 */
[C---:B0-----:R-:W-:Y:S02]  /*0380*/  IMAD R19, R17.reuse, UR4, R6 ;  /* 0x0000000411137c24 */ /* 0x041fe4000f8e0206 */
[----:B------:R-:W-:-:S03]  /*0390*/  IMAD R18, R17, UR4, R0 ;  /* 0x0000000411127c24 */ /* 0x000fc6000f8e0200 */
[----:B-1----:R-:W-:Y:S02]  /*03a0*/  ISETP.GE.AND P0, PT, R19, UR9, PT ;  /* 0x0000000913007c0c */ /* 0x002fe4000bf06270 */
[----:B------:R-:W-:Y:S02]  /*03b0*/  ISETP.GE.AND P1, PT, R18, UR9, PT ;  /* 0x0000000912007c0c */ /* 0x000fe4000bf26270 */
[----:B------:R-:W-:Y:S02]  /*03c0*/  ISETP.GE.OR P0, PT, R8, UR8, P0 ;  /* 0x0000000808007c0c */ /* 0x000fe40008706670 */
[----:B--2---:R-:W-:-:S11]  /*03d0*/  ISETP.GE.OR P1, PT, R9, UR10, P1 ;  /* 0x0000000a09007c0c */ /* 0x004fd60008f26670 */
[----:B------:R-:W0:Y:S01]  /*03e0*/  @!P0 LDC.64 R4, c[0x0][0x380] ;  /* 0x0000e000ff048b82 */ /* 0x000e220000000a00 */
[----:B------:R-:W-:Y:S02]  /*03f0*/  @!P0 IMAD R19, R8, UR9, R19 ;  /* 0x0000000908138c24 */ /* 0x000fe4000f8e0213 */
[----:B------:R-:W-:Y:S01]  /*0400*/  @!P1 IMAD R23, R18, UR10, R9 ;  /* 0x0000000a12179c24 */ /* 0x000fe2000f8e0209 */
[----:B------:R-:W-:-:S04]  /*0410*/  MOV R18, RZ ;  /* 0x000000ff00127202 */ /* 0x000fc80000000f00 */
[----:B------:R-:W1:Y:S01]  /*0420*/  @!P1 LDC.64 R2, c[0x0][0x388] ;  /* 0x0000e200ff029b82 */ /* 0x000e620000000a00 */
[----:B0-----:R-:W-:-:S05]  /*0430*/  @!P0 IMAD.WIDE R4, R19, 0x4, R4 ;  /* 0x0000000413048825 */ /* 0x001fca00078e0204 */
[----:B------:R-:W2:Y:S01]  /*0440*/  @!P0 LDG.E R18, desc[UR6][R4.64] ;  /* 0x0000000604128981 */ /* 0x000ea2000c1e1900 */
[----:B-1----:R-:W-:-:S05]  /*0450*/  @!P1 IMAD.WIDE R2, R23, 0x4, R2 ;  /* 0x0000000417029825 */ /* 0x002fca00078e0202 */
[----:B------:R-:W3:Y:S01]  /*0460*/  @!P1 LDG.E R20, desc[UR6][R2.64] ;  /* 0x0000000602149981 */ /* 0x000ee2000c1e1900 */
[----:B------:R-:W-:Y:S02]  /*0470*/  ISETP.GE.AND P1, PT, R17, 0x1, PT ;  /* 0x000000011100780c */ /* 0x000fe40003f26270 */
[----:B------:R-:W-:Y:S01]  /*0480*/  IADD3 R19, PT, PT, R11, R6, RZ ;  /* 0x000000060b137210 */ /* 0x000fe20007ffe0ff */
[----:B------:R-:W-:-:S03]  /*0490*/  UIADD3 UR4, UPT, UPT, UR4, 0x1, URZ ;  /* 0x0000000104047890 */ /* 0x000fc6000fffe0ff */
[C---:B------:R-:W-:Y:S01]  /*04a0*/  LEA R23, R19.reuse, UR5, 0x2 ;  /* 0x0000000513177c11 */ /* 0x040fe2000f8e10ff */
[----:B------:R-:W-:Y:S02]  /*04b0*/  IMAD R19, R19, 0x4, R14 ;  /* 0x0000000413137824 */ /* 0x000fe400078e020e */
[----:B------:R-:W-:Y:S02]  /*04c0*/  ISETP.NE.AND P0, PT, R7, UR4, PT ;  /* 0x0000000407007c0c */ /* 0x000fe4000bf05270 */
[----:B--2---:R0:W-:Y:S04]  /*04d0*/  STS [R23], R18 ;  /* 0x0000001217007388 */ /* 0x0041e80000000800 */
[----:B---3--:R0:W-:Y:S01]  /*04e0*/  STS [R19], R20 ;  /* 0x0000001413007388 */ /* 0x0081e20000000800 */
[----:B------:R-:W-:Y:S06]  /*04f0*/  BAR.SYNC.DEFER_BLOCKING 0x0 ;  /* 0x0000000000007b1d */ /* 0x000fec0000010000 */
[----:B------:R-:W-:Y:S05]  /*0500*/  @!P1 BRA `(.L_x_1) ;  /* 0x0000000400789947 */ /* 0x000fea0003800000 */
[----:B------:R-:W-:Y:S01]  /*0510*/  ISETP.GE.U32.AND P1, PT, R17, 0x8, PT ;  /* 0x000000081100780c */ /* 0x000fe20003f26070 */
[----:B------:R-:W-:-:S12]  /*0520*/  HFMA2 R2, -RZ, RZ, 0, 0 ;  /* 0x00000000ff027431 */ /* 0x000fd800000001ff */
[----:B------:R-:W-:Y:S05]  /*0530*/  @!P1 BRA `(.L_x_2) ;  /* 0x0000000000a49947 */ /* 0x000fea0003800000 */
[----:B------:R-:W-:Y:S01]  /*0540*/  LEA R4, R11, UR5, 0x2 ;  /* 0x000000050b047c11 */ /* 0x000fe2000f8e10ff */
[----:B------:R-:W-:Y:S01]  /*0550*/  IMAD.MOV.U32 R2, RZ, RZ, R15 ;  /* 0x000000ffff027224 */ /* 0x000fe200078e000f */
[----:B------:R-:W-:-:S03]  /*0560*/  MOV R3, R13 ;  /* 0x0000000d00037202 */ /* 0x000fc60000000f00 */
[----:B------:R-:W-:-:S07]  /*0570*/  VIADD R4, R4, 0x10 ;  /* 0x0000001004047836 */ /* 0x000fce0000000000 */
.L_x_3:
[----:B0-----:R-:W-:Y:S01]  /*0580*/  LDS R23, [R4+-0x10] ;  /* 0xfffff00004177984 */ /* 0x001fe20000000800 */
[----:B------:R-:W-:Y:S01]  /*0590*/  LEA R26, R17, R2, 0x2 ;  /* 0x00000002111a7211 */ /* 0x000fe200078e10ff */
[----:B------:R-:W-:Y:S02]  /*05a0*/  VIADD R3, R3, 0x8 ;  /* 0x0000000803037836 */ /* 0x000fe40000000000 */
[----:B------:R0:W1:Y:S02]  /*05b0*/  LDS R24, [R2] ;  /* 0x0000000002187984 */ /* 0x0000640000000800 */
[----:B------:R-:W-:Y:S01]  /*05c0*/  IMAD R20, R17, 0x4, R26 ;  /* 0x0000000411147824 */ /* 0x000fe200078e021a */
[----:B------:R-:W-:Y:S01]  /*05d0*/  ISETP.NE.AND P1, PT, R3, RZ, PT ;  /* 0x000000ff0300720c */ /* 0x000fe20003f25270 */
[----:B------:R-:W-:Y:S03]  /*05e0*/  LDS R22, [R4+-0xc] ;  /* 0xfffff40004167984 */ /* 0x000fe60000000800 */
[C---:B------:R-:W-:Y:S01]  /*05f0*/  LEA R28, R17.reuse, R20, 0x2 ;  /* 0x00000014111c7211 */ /* 0x040fe200078e10ff */
[----:B------:R-:W2:Y:S01]  /*0600*/  LDS R26, [R26] ;  /* 0x000000001a1a7984 */ /* 0x000ea20000000800 */
[----:B0-----:R-:W-:-:S03]  /*0610*/  LEA R2, R17, R2, 0x5 ;  /* 0x0000000211027211 */ /* 0x001fc600078e28ff */
[----:B------:R-:W-:Y:S04]  /*0620*/  LDS R19, [R4+-0x8] ;  /* 0xfffff80004137984 */ /* 0x000fe80000000800 */
[----:B------:R-:W0:Y:S04]  /*0630*/  LDS R20, [R20] ;  /* 0x0000000014147984 */ /* 0x000e280000000800 */
[----:B------:R-:W-:Y:S04]  /*0640*/  LDS R5, [R4+-0x4] ;  /* 0xfffffc0004057984 */ /* 0x000fe80000000800 */
[----:B------:R-:W3:Y:S01]  /*0650*/  LDS R18, [R28] ;  /* 0x000000001c127984 */ /* 0x000ee20000000800 */
[----:B-1----:R-:W-:-:S02]  /*0660*/  IMAD R23, R23, R24, R16 ;  /* 0x0000001817177224 */ /* 0x002fc400078e0210 */
[C---:B------:R-:W-:Y:S01]  /*0670*/  IMAD R24, R17.reuse, 0x4, R28 ;  /* 0x0000000411187824 */ /* 0x040fe200078e021c */
[----:B------:R-:W-:Y:S04]  /*0680*/  LDS R16, [R4] ;  /* 0x0000000004107984 */ /* 0x000fe80000000800 */
[C---:B------:R-:W-:Y:S01]  /*0690*/  LEA R25, R17.reuse, R24, 0x2 ;  /* 0x0000001811197211 */ /* 0x040fe200078e10ff */
[----:B--2---:R-:W-:Y:S02]  /*06a0*/  IMAD R22, R22, R26, R23 ;  /* 0x0000001a16167224 */ /* 0x004fe400078e0217 */
[----:B------:R-:W1:Y:S02]  /*06b0*/  LDS R23, [R24] ;  /* 0x0000000018177984 */ /* 0x000e640000000800 */
[----:B------:R-:W-:-:S02]  /*06c0*/  IMAD R26, R17, 0x4, R25 ;  /* 0x00000004111a7824 */ /* 0x000fc400078e0219 */
[----:B0-----:R-:W-:-:S03]  /*06d0*/  IMAD R22, R19, R20, R22 ;  /* 0x0000001413167224 */ /* 0x001fc600078e0216 */
[----:B------:R-:W-:Y:S01]  /*06e0*/  LEA R27, R17, R26, 0x2 ;  /* 0x0000001a111b7211 */ /* 0x000fe200078e10ff */
[----:B------:R-:W-:Y:S04]  /*06f0*/  LDS R19, [R4+0x4] ;  /* 0x0000040004137984 */ /* 0x000fe80000000800 */
[----:B------:R-:W0:Y:S01]  /*0700*/  LDS R20, [R25] ;  /* 0x0000000019147984 */ /* 0x000e220000000800 */
[----:B---3--:R-:W-:-:S03]  /*0710*/  IMAD R5, R5, R18, R22 ;  /* 0x0000001205057224 */ /* 0x008fc600078e0216 */
[----:B------:R-:W-:Y:S04]  /*0720*/  LDS R18, [R4+0x8] ;  /* 0x0000080004127984 */ /* 0x000fe80000000800 */
[----:B------:R-:W2:Y:S04]  /*0730*/  LDS R26, [R26] ;  /* 0x000000001a1a7984 */ /* 0x000ea80000000800 */
[----:B------:R-:W-:Y:S04]  /*0740*/  LDS R27, [R27] ;  /* 0x000000001b1b7984 */ /* 0x000fe80000000800 */
[----:B------:R3:W4:Y:S02]  /*0750*/  LDS R22, [R4+0xc] ;  /* 0x00000c0004167984 */ /* 0x0007240000000800 */
[----:B---3--:R-:W-:-:S02]  /*0760*/  VIADD R4, R4, 0x20 ;  /* 0x0000002004047836 */ /* 0x008fc40000000000 */
[----:B-1----:R-:W-:-:S04]  /*0770*/  IMAD R5, R16, R23, R5 ;  /* 0x0000001710057224 */ /* 0x002fc800078e0205 */
[----:B0-----:R-:W-:-:S04]  /*0780*/  IMAD R5, R19, R20, R5 ;  /* 0x0000001413057224 */ /* 0x001fc800078e0205 */
[----:B--2---:R-:W-:-:S04]  /*0790*/  IMAD R5, R18, R26, R5 ;  /* 0x0000001a12057224 */ /* 0x004fc800078e0205 */
[----:B----4-:R-:W-:Y:S01]  /*07a0*/  IMAD R16, R22, R27, R5 ;  /* 0x0000001b16107224 */ /* 0x010fe200078e0205 */
[----:B------:R-:W-:Y:S06]  /*07b0*/  @P1 BRA `(.L_x_3) ;  /* 0xfffffffc00701947 */ /* 0x000fec000383ffff */
[----:B------:R-:W-:-:S07]  /*07c0*/  MOV R2, R10 ;  /* 0x0000000a00027202 */ /* 0x000fce0000000f00 */
.L_x_2:
[----:B------:R-:W-:-:S13]  /*07d0*/  ISETP.NE.AND P1, PT, R21, RZ, PT ;  /* 0x000000ff1500720c */ /* 0x000fda0003f25270 */
[----:B------:R-:W-:Y:S05]  /*07e0*/  @!P1 BRA `(.L_x_1) ;  /* 0x0000000000c09947 */ /* 0x000fea0003800000 */
[----:B------:R-:W-:Y:S01]  /*07f0*/  VIADD R3, R21, 0xffffffff ;  /* 0xffffffff15037836 */ /* 0x000fe20000000000 */
[----:B------:R-:W-:-:S04]  /*0800*/  ISETP.NE.AND P2, PT, R12, RZ, PT ;  /* 0x000000ff0c00720c */ /* 0x000fc80003f45270 */
[----:B------:R-:W-:-:S13]  /*0810*/  ISETP.GE.U32.AND P1, PT, R3, 0x3, PT ;  /* 0x000000030300780c */ /* 0x000fda0003f26070 */
[----:B------:R-:W-:Y:S05]  /*0820*/  @!P1 BRA `(.L_x_4) ;  /* 0x0000000000509947 */ /* 0x000fea0003800000 */
[C---:B------:R-:W-:Y:S01]  /*0830*/  IMAD R5, R2.reuse, R17, R6 ;  /* 0x0000001102057224 */ /* 0x040fe200078e0206 */
[----:B------:R-:W-:Y:S01]  /*0840*/  IADD3 R3, PT, PT, R11, R2, RZ ;  /* 0x000000020b037210 */ /* 0x000fe20007ffe0ff */
[----:B------:R-:W-:Y:S02]  /*0850*/  VIADD R2, R2, 0x4 ;  /* 0x0000000402027836 */ /* 0x000fe40000000000 */
[----:B------:R-:W-:Y:S01]  /*0860*/  IMAD R4, R5, 0x4, R14 ;  /* 0x0000000405047824 */ /* 0x000fe200078e020e */
[----:B------:R-:W-:-:S04]  /*0870*/  LEA R3, R3, UR5, 0x2 ;  /* 0x0000000503037c11 */ /* 0x000fc8000f8e10ff */
[C---:B------:R-:W-:Y:S01]  /*0880*/  LEA R22, R17.reuse, R4, 0x2 ;  /* 0x0000000411167211 */ /* 0x040fe200078e10ff */
[----:B0-----:R-:W-:Y:S04]  /*0890*/  LDS R18, [R4] ;  /* 0x0000000004127984 */ /* 0x001fe80000000800 */
[----:B------:R-:W0:Y:S01]  /*08a0*/  LDS R5, [R3] ;  /* 0x0000000003057984 */ /* 0x000e220000000800 */
[----:B------:R-:W-:-:S03]  /*08b0*/  IMAD R26, R17, 0x4, R22 ;  /* 0x00000004111a7824 */ /* 0x000fc600078e0216 */
[----:B------:R-:W-:Y:S02]  /*08c0*/  LDS R20, [R3+0x4] ;  /* 0x0000040003147984 */ /* 0x000fe40000000800 */
[----:B------:R-:W-:Y:S02]  /*08d0*/  LEA R19, R17, R26, 0x2 ;  /* 0x0000001a11137211 */ /* 0x000fe400078e10ff */
[----:B------:R-:W1:Y:S04]  /*08e0*/  LDS R22, [R22] ;  /* 0x0000000016167984 */ /* 0x000e680000000800 */
[----:B------:R-:W-:Y:S04]  /*08f0*/  LDS R24, [R3+0x8] ;  /* 0x0000080003187984 */ /* 0x000fe80000000800 */
[----:B------:R-:W2:Y:S04]  /*0900*/  LDS R26, [R26] ;  /* 0x000000001a1a7984 */ /* 0x000ea80000000800 */
[----:B------:R-:W-:Y:S04]  /*0910*/  LDS R28, [R3+0xc] ;  /* 0x00000c00031c7984 */ /* 0x000fe80000000800 */
[----:B------:R-:W3:Y:S01]  /*0920*/  LDS R19, [R19] ;  /* 0x0000000013137984 */ /* 0x000ee20000000800 */
[----:B0-----:R-:W-:-:S04]  /*0930*/  IMAD R5, R5, R18, R16 ;  /* 0x0000001205057224 */ /* 0x001fc800078e0210 */
[----:B-1----:R-:W-:-:S04]  /*0940*/  IMAD R5, R20, R22, R5 ;  /* 0x0000001614057224 */ /* 0x002fc800078e0205 */
[----:B--2---:R-:W-:-:S04]  /*0950*/  IMAD R5, R24, R26, R5 ;  /* 0x0000001a18057224 */ /* 0x004fc800078e0205 */
[----:B---3--:R-:W-:-:S07]  /*0960*/  IMAD R16, R28, R19, R5 ;  /* 0x000000131c107224 */ /* 0x008fce00078e0205 */
.L_x_4:
[----:B------:R-:W-:Y:S05]  /*0970*/  @!P2 BRA `(.L_x_1) ;  /* 0x00000000005ca947 */ /* 0x000fea0003800000 */
[----:B------:R-:W-:Y:S02]  /*0980*/  ISETP.NE.AND P1, PT, R12, 0x1, PT ;  /* 0x000000010c00780c */ /* 0x000fe40003f25270 */
[----:B------:R-:W-:-:S11]  /*0990*/  LOP3.LUT P2, RZ, R17, 0x1, RZ, 0xc0, !PT ;  /* 0x0000000111ff7812 */ /* 0x000fd6000784c0ff */
[----:B------:R-:W-:Y:S05]  /*09a0*/  @!P1 BRA `(.L_x_5) ;  /* 0x0000000000309947 */ /* 0x000fea0003800000 */
[C---:B------:R-:W-:Y:S01]  /*09b0*/  IMAD R5, R2.reuse, R17, R6 ;  /* 0x0000001102057224 */ /* 0x040fe200078e0206 */
[----:B------:R-:W-:Y:S01]  /*09c0*/  IADD3 R3, PT, PT, R11, R2, RZ ;  /* 0x000000020b037210 */ /* 0x000fe20007ffe0ff */
[----:B------:R-:W-:Y:S02]  /*09d0*/  VIADD R2, R2, 0x2 ;  /* 0x0000000202027836 */ /* 0x000fe40000000000 */
[----:B------:R-:W-:Y:S01]  /*09e0*/  IMAD R4, R5, 0x4, R14 ;  /* 0x0000000405047824 */ /* 0x000fe200078e020e */
[----:B------:R-:W-:-:S04]  /*09f0*/  LEA R3, R3, UR5, 0x2 ;  /* 0x0000000503037c11 */ /* 0x000fc8000f8e10ff */
[----:B0-----:R-:W-:Y:S01]  /*0a00*/  LEA R19, R17, R4, 0x2 ;  /* 0x0000000411137211 */ /* 0x001fe200078e10ff */
[----:B------:R-:W-:Y:S04]  /*0a10*/  LDS R18, [R4] ;  /* 0x0000000004127984 */ /* 0x000fe80000000800 */
[----:B------:R-:W0:Y:S04]  /*0a20*/  LDS R5, [R3] ;  /* 0x0000000003057984 */ /* 0x000e280000000800 */
[----:B------:R-:W-:Y:S04]  /*0a30*/  LDS R20, [R3+0x4] ;  /* 0x0000040003147984 */ /* 0x000fe80000000800 */
[----:B------:R-:W1:Y:S01]  /*0a40*/  LDS R19, [R19] ;  /* 0x0000000013137984 */ /* 0x000e620000000800 */
[----:B0-----:R-:W-:-:S04]  /*0a50*/  IMAD R5, R5, R18, R16 ;  /* 0x0000001205057224 */ /* 0x001fc800078e0210 */
[----:B-1----:R-:W-:-:S07]  /*0a60*/  IMAD R16, R20, R19, R5 ;  /* 0x0000001314107224 */ /* 0x002fce00078e0205 */
.L_x_5:
[----:B------:R-:W-:Y:S05]  /*0a70*/  @!P2 BRA `(.L_x_1) ;  /* 0x00000000001ca947 */ /* 0x000fea0003800000 */
[----:B------:R-:W-:Y:S01]  /*0a80*/  IMAD R17, R2, R17, R6 ;  /* 0x0000001102117224 */ /* 0x000fe200078e0206 */
[----:B------:R-:W-:-:S03]  /*0a90*/  IADD3 R2, PT, PT, R11, R2, RZ ;  /* 0x000000020b027210 */ /* 0x000fc60007ffe0ff */
[----:B------:R-:W-:Y:S01]  /*0aa0*/  IMAD R17, R17, 0x4, R14 ;  /* 0x0000000411117824 */ /* 0x000fe200078e020e */
[----:B------:R-:W-:-:S05]  /*0ab0*/  LEA R2, R2, UR5, 0x2 ;  /* 0x0000000502027c11 */ /* 0x000fca000f8e10ff */
[----:B------:R-:W-:Y:S04]  /*0ac0*/  LDS R3, [R2] ;  /* 0x0000000002037984 */ /* 0x000fe80000000800 */
[----:B------:R-:W1:Y:S02]  /*0ad0*/  LDS R17, [R17] ;  /* 0x0000000011117984 */ /* 0x000e640000000800 */
[----:B-1----:R-:W-:-:S07]  /*0ae0*/  IMAD R16, R3, R17, R16 ;  /* 0x0000001103107224 */ /* 0x002fce00078e0210 */
.L_x_1:
[----:B------:R-:W-:Y:S06]  /*0af0*/  BAR.SYNC.DEFER_BLOCKING 0x0 ;  /* 0x0000000000007b1d */ /* 0x000fec0000010000 */
[----:B------:R-:W-:Y:S05]  /*0b00*/  @P0 BRA `(.L_x_6) ;  /* 0xfffffff8000c0947 */ /* 0x000fea000383ffff */
.L_x_0:
[----:B------:R-:W1:Y:S01]  /*0b10*/  LDCU UR4, c[0x0][0x3a0] ;  /* 0x00007400ff0477ac */ /* 0x000e620008000800 */
[----:B------:R-:W2:Y:S01]  /*0b20*/  LDCU UR5, c[0x0][0x398] ;  /* 0x00007300ff0577ac */ /* 0x000ea20008000800 */
[----:B-1----:R-:W-:-:S04]  /*0b30*/  ISETP.GE.AND P0, PT, R9, UR4, PT ;  /* 0x0000000409007c0c */ /* 0x002fc8000bf06270 */
[----:B--2---:R-:W-:-:S13]  /*0b40*/  ISETP.GE.OR P0, PT, R8, UR5, P0 ;  /* 0x0000000508007c0c */ /* 0x004fda0008706670 */
[----:B------:R-:W-:Y:S05]  /*0b50*/  @P0 EXIT ;  /* 0x000000000000094d */ /* 0x000fea0003800000 */
[----:B------:R-:W1:Y:S01]  /*0b60*/  LDC.64 R2, c[0x0][0x390] ;  /* 0x0000e400ff027b82 */ /* 0x000e620000000a00 */
[----:B------:R-:W-:-:S04]  /*0b70*/  IMAD R9, R8, UR4, R9 ;  /* 0x0000000408097c24 */ /* 0x000fc8000f8e0209 */
[----:B-1----:R-:W-:-:S05]  /*0b80*/  IMAD.WIDE R2, R9, 0x4, R2 ;  /* 0x0000000409027825 */ /* 0x002fca00078e0202 */
[----:B------:R-:W-:Y:S01]  /*0b90*/  STG.E desc[UR6][R2.64], R16 ;  /* 0x0000001002007986 */ /* 0x000fe2000c101906 */
[----:B------:R-:W-:Y:S05]  /*0ba0*/  EXIT ;  /* 0x000000000000794d */ /* 0x000fea0003800000 */
.L_x_7:
[----:B------:R-:W-:-:S00]  /*0bb0*/  BRA `(.L_x_7) ;  /* 0xfffffffc00fc7947 */ /* 0x000fc0000383ffff */
[----:B------:R-:W-:-:S00]  /*0bc0*/  NOP ;  /* 0x0000000000007918 */ /* 0x000fc00000000000 */
        /* <DEDUP_REMOVED lines=11> */
.L_x_13:


//--------------------- .text._Z9matrixMulPKiS0_Piiii --------------------------
	.section	.text._Z9matrixMulPKiS0_Piiii,"ax",@progbits
	.align	128
        .global         _Z9matrixMulPKiS0_Piiii
        .type           _Z9matrixMulPKiS0_Piiii,@function
        .size           _Z9matrixMulPKiS0_Piiii,(.L_x_14 - _Z9matrixMulPKiS0_Piiii)
        .other          _Z9matrixMulPKiS0_Piiii,@"STO_CUDA_ENTRY STV_DEFAULT"
_Z9matrixMulPKiS0_Piiii:
.text._Z9matrixMulPKiS0_Piiii:
[----:B------:R-:W-:Y:S01]  /*0000*/  LDC R1, c[0x0][0x37c] ;  /* 0x0000df00ff017b82 */ /* 0x000fe20000000800 */
[----:B------:R-:W0:Y:S07]  /*0010*/  S2R R5, SR_TID.X ;  /* 0x0000000000057919 */ /* 0x000e2e0000002100 */
[----:B------:R-:W1:Y:S01]  /*0020*/  LDC R16, c[0x0][0x364] ;  /* 0x0000d900ff107b82 */ /* 0x000e620000000800 */
[----:B------:R-:W2:Y:S01]  /*0030*/  LDCU UR6, c[0x0][0x398] ;  /* 0x00007300ff0677ac */ /* 0x000ea20008000800 */
[----:B------:R-:W1:Y:S06]  /*0040*/  S2R R3, SR_TID.Y ;  /* 0x0000000000037919 */ /* 0x000e6c0000002200 */
[----:B------:R-:W0:Y:S08]  /*0050*/  S2UR UR5, SR_CTAID.X ;  /* 0x00000000000579c3 */ /* 0x000e300000002500 */
[----:B------:R-:W0:Y:S08]  /*0060*/  LDC R0, c[0x0][0x360] ;  /* 0x0000d800ff007b82 */ /* 0x000e300000000800 */
[----:B------:R-:W1:Y:S08]  /*0070*/  S2UR UR4, SR_CTAID.Y ;  /* 0x00000000000479c3 */ /* 0x000e700000002600 */
[----:B------:R-:W3:Y:S01]  /*0080*/  LDC R17, c[0x0][0x3a0] ;  /* 0x0000e800ff117b82 */ /* 0x000ee20000000800 */
[----:B0-----:R-:W-:-:S02]  /*0090*/  IMAD R0, R0, UR5, R5 ;  /* 0x0000000500007c24 */ /* 0x001fc4000f8e0205 */
[----:B-1----:R-:W-:-:S03]  /*00a0*/  IMAD R16, R16, UR4, R3 ;  /* 0x0000000410107c24 */ /* 0x002fc6000f8e0203 */
[----:B---3--:R-:W-:-:S04]  /*00b0*/  ISETP.GE.AND P0, PT, R0, R17, PT ;  /* 0x000000110000720c */ /* 0x008fc80003f06270 */
[----:B--2---:R-:W-:-:S13]  /*00c0*/  ISETP.GE.OR P0, PT, R16, UR6, P0 ;  /* 0x0000000610007c0c */ /* 0x004fda0008706670 */
[----:B------:R-:W-:Y:S05]  /*00d0*/  @P0 EXIT ;  /* 0x000000000000094d */ /* 0x000fea0003800000 */
[----:B------:R-:W0:Y:S01]  /*00e0*/  LDC R19, c[0x0][0x39c] ;  /* 0x0000e700ff137b82 */ /* 0x000e220000000800 */
[----:B------:R-:W1:Y:S01]  /*00f0*/  LDCU.64 UR4, c[0x0][0x358] ;  /* 0x00006b00ff0477ac */ /* 0x000e620008000a00 */
[----:B------:R-:W-:Y:S01]  /*0100*/  HFMA2 R24, -RZ, RZ, 0, 0 ;  /* 0x00000000ff187431 */ /* 0x000fe200000001ff */
[----:B0-----:R-:W-:-:S13]  /*0110*/  ISETP.GE.AND P0, PT, R19, 0x1, PT ;  /* 0x000000011300780c */ /* 0x001fda0003f06270 */
[----:B-1----:R-:W-:Y:S05]  /*0120*/  @!P0 BRA `(.L_x_8) ;  /* 0x0000000400dc8947 */ /* 0x002fea0003800000 */
[C---:B------:R-:W-:Y:S01]  /*0130*/  ISETP.GE.U32.AND P1, PT, R19.reuse, 0x8, PT ;  /* 0x000000081300780c */ /* 0x040fe20003f26070 */
[----:B------:R-:W-:Y:S01]  /*0140*/  IMAD R20, R16, R19, RZ ;  /* 0x0000001310147224 */ /* 0x000fe200078e02ff */
[----:B------:R-:W-:Y:S02]  /*0150*/  LOP3.LUT R27, R19, 0x7, RZ, 0xc0, !PT ;  /* 0x00000007131b7812 */ /* 0x000fe400078ec0ff */
[----:B------:R-:W-:Y:S02]  /*0160*/  MOV R21, RZ ;  /* 0x000000ff00157202 */ /* 0x000fe40000000f00 */
[----:B------:R-:W-:Y:S02]  /*0170*/  ISETP.NE.AND P0, PT, R27, RZ, PT ;  /* 0x000000ff1b00720c */ /* 0x000fe40003f05270 */
[----:B------:R-:W-:-:S05]  /*0180*/  MOV R24, RZ ;  /* 0x000000ff00187202 */ /* 0x000fca0000000f00 */
[----:B------:R-:W-:Y:S06]  /*0190*/  @!P1 BRA `(.L_x_9) ;  /* 0x0000000000c09947 */ /* 0x000fec0003800000 */
[----:B------:R-:W0:Y:S01]  /*01a0*/  LDC.64 R2, c[0x0][0x380] ;  /* 0x0000e000ff027b82 */ /* 0x000e220000000a00 */
[----:B------:R-:W-:Y:S02]  /*01b0*/  LOP3.LUT R21, R19, 0x7ffffff8, RZ, 0xc0, !PT ;  /* 0x7ffffff813157812 */ /* 0x000fe400078ec0ff */
[----:B------:R-:W-:Y:S02]  /*01c0*/  MOV R24, RZ ;  /* 0x000000ff00187202 */ /* 0x000fe40000000f00 */
[----:B------:R-:W-:Y:S02]  /*01d0*/  MOV R18, R0 ;  /* 0x0000000000127202 */ /* 0x000fe40000000f00 */
[----:B------:R-:W-:Y:S01]  /*01e0*/  IADD3 R22, PT, PT, -R21, RZ, RZ ;  /* 0x000000ff15167210 */ /* 0x000fe20007ffe1ff */
[----:B0-----:R-:W-:-:S03]  /*01f0*/  IMAD.WIDE.U32 R2, R20, 0x4, R2 ;  /* 0x0000000414027825 */ /* 0x001fc600078e0002 */
[----:B------:R-:W-:-:S04]  /*0200*/  IADD3 R4, P1, PT, R2, 0x10, RZ ;  /* 0x0000001002047810 */ /* 0x000fc80007f3e0ff */
[----:B------:R-:W-:-:S09]  /*0210*/  IADD3.X R3, PT, PT, RZ, R3, RZ, P1, !PT ;  /* 0x00000003ff037210 */ /* 0x000fd20000ffe4ff */
.L_x_10:
[----:B------:R-:W0:Y:S01]  /*0220*/  LDC.64 R14, c[0x0][0x388] ;  /* 0x0000e200ff0e7b82 */ /* 0x000e220000000a00 */
[----:B------:R-:W-:-:S05]  /*0230*/  MOV R2, R4 ;  /* 0x0000000400027202 */ /* 0x000fca0000000f00 */
[----:B------:R-:W2:Y:S04]  /*0240*/  LDG.E R25, desc[UR4][R2.64+-0x10] ;  /* 0xfffff00402197981 */ /* 0x000ea8000c1e1900 */
[----:B------:R-:W3:Y:S04]  /*0250*/  LDG.E R23, desc[UR4][R2.64+-0xc] ;  /* 0xfffff40402177981 */ /* 0x000ee8000c1e1900 */
[----:B------:R-:W4:Y:S04]  /*0260*/  LDG.E R29, desc[UR4][R2.64+-0x8] ;  /* 0xfffff804021d7981 */ /* 0x000f28000c1e1900 */
[----:B------:R-:W5:Y:S01]  /*0270*/  LDG.E R28, desc[UR4][R2.64+-0x4] ;  /* 0xfffffc04021c7981 */ /* 0x000f62000c1e1900 */
[----:B0-----:R-:W-:-:S05]  /*0280*/  IMAD.WIDE R14, R18, 0x4, R14 ;  /* 0x00000004120e7825 */ /* 0x001fca00078e020e */
[----:B------:R0:W2:Y:S01]  /*0290*/  LDG.E R26, desc[UR4][R14.64] ;  /* 0x000000040e1a7981 */ /* 0x0000a2000c1e1900 */
[----:B------:R-:W-:-:S04]  /*02a0*/  IMAD.WIDE R12, R17, 0x4, R14 ;  /* 0x00000004110c7825 */ /* 0x000fc800078e020e */
[C---:B------:R-:W-:Y:S02]  /*02b0*/  IMAD.WIDE R4, R17.reuse, 0x4, R12 ;  /* 0x0000000411047825 */ /* 0x040fe400078e020c */
[----:B------:R-:W3:Y:S02]  /*02c0*/  LDG.E R12, desc[UR4][R12.64] ;  /* 0x000000040c0c7981 */ /* 0x000ee4000c1e1900 */
[C---:B------:R-:W-:Y:S02]  /*02d0*/  IMAD.WIDE R8, R17.reuse, 0x4, R4 ;  /* 0x0000000411087825 */ /* 0x040fe400078e0204 */
[----:B------:R-:W4:Y:S02]  /*02e0*/  LDG.E R4, desc[UR4][R4.64] ;  /* 0x0000000404047981 */ /* 0x000f24000c1e1900 */
[C---:B------:R-:W-:Y:S02]  /*02f0*/  IMAD.WIDE R6, R17.reuse, 0x4, R8 ;  /* 0x0000000411067825 */ /* 0x040fe400078e0208 */
[----:B------:R-:W5:Y:S02]  /*0300*/  LDG.E R8, desc[UR4][R8.64] ;  /* 0x0000000408087981 */ /* 0x000f64000c1e1900 */
[----:B------:R-:W-:-:S02]  /*0310*/  IMAD.WIDE R10, R17, 0x4, R6 ;  /* 0x00000004110a7825 */ /* 0x000fc400078e0206 */
[----:B------:R-:W5:Y:S04]  /*0320*/  LDG.E R5, desc[UR4][R2.64] ;  /* 0x0000000402057981 */ /* 0x000f68000c1e1900 */
[----:B------:R-:W5:Y:S01]  /*0330*/  LDG.E R6, desc[UR4][R6.64] ;  /* 0x0000000406067981 */ /* 0x000f62000c1e1900 */
[----:B0-----:R-:W-:-:S03]  /*0340*/  IMAD.WIDE R14, R17, 0x4, R10 ;  /* 0x00000004110e7825 */ /* 0x001fc600078e020a */
[----:B------:R-:W5:Y:S04]  /*0350*/  LDG.E R10, desc[UR4][R10.64] ;  /* 0x000000040a0a7981 */ /* 0x000f68000c1e1900 */
[----:B------:R-:W5:Y:S04]  /*0360*/  LDG.E R13, desc[UR4][R14.64] ;  /* 0x000000040e0d7981 */ /* 0x000f68000c1e1900 */
[----:B------:R-:W5:Y:S04]  /*0370*/  LDG.E R7, desc[UR4][R2.64+0x4] ;  /* 0x0000040402077981 */ /* 0x000f68000c1e1900 */
[----:B------:R-:W5:Y:S01]  /*0380*/  LDG.E R9, desc[UR4][R2.64+0xc] ;  /* 0x00000c0402097981 */ /* 0x000f62000c1e1900 */
[----:B--2---:R-:W-:-:S02]  /*0390*/  IMAD R26, R25, R26, R24 ;  /* 0x0000001a191a7224 */ /* 0x004fc400078e0218 */
[----:B------:R-:W-:Y:S02]  /*03a0*/  IMAD.WIDE R24, R17, 0x4, R14 ;  /* 0x0000000411187825 */ /* 0x000fe400078e020e */
[----:B------:R0:W2:Y:S04]  /*03b0*/  LDG.E R14, desc[UR4][R2.64+0x8] ;  /* 0x00000804020e7981 */ /* 0x0000a8000c1e1900 */
[----:B------:R-:W2:Y:S01]  /*03c0*/  LDG.E R24, desc[UR4][R24.64] ;  /* 0x0000000418187981 */ /* 0x000ea2000c1e1900 */
[----:B---3--:R-:W-:Y:S01]  /*03d0*/  IMAD R12, R23, R12, R26 ;  /* 0x0000000c170c7224 */ /* 0x008fe200078e021a */
[----:B------:R-:W-:-:S03]  /*03e0*/  IADD3 R22, PT, PT, R22, 0x8, RZ ;  /* 0x0000000816167810 */ /* 0x000fc60007ffe0ff */
[----:B----4-:R-:W-:Y:S01]  /*03f0*/  IMAD R29, R29, R4, R12 ;  /* 0x000000041d1d7224 */ /* 0x010fe200078e020c */
[----:B------:R-:W-:-:S03]  /*0400*/  ISETP.NE.AND P1, PT, R22, RZ, PT ;  /* 0x000000ff1600720c */ /* 0x000fc60003f25270 */
[----:B-----5:R-:W-:Y:S01]  /*0410*/  IMAD R8, R28, R8, R29 ;  /* 0x000000081c087224 */ /* 0x020fe200078e021d */
[----:B------:R-:W-:-:S03]  /*0420*/  IADD3 R4, P2, PT, R2, 0x20, RZ ;  /* 0x0000002002047810 */ /* 0x000fc60007f5e0ff */
[----:B------:R-:W-:Y:S01]  /*0430*/  IMAD R5, R5, R6, R8 ;  /* 0x0000000605057224 */ /* 0x000fe200078e0208 */
[----:B0-----:R-:W-:Y:S02]  /*0440*/  IADD3.X R3, PT, PT, RZ, R3, RZ, P2, !PT ;  /* 0x00000003ff037210 */ /* 0x001fe400017fe4ff */
[----:B------:R-:W-:Y:S01]  /*0450*/  LEA R18, R17, R18, 0x3 ;  /* 0x0000001211127211 */ /* 0x000fe200078e18ff */
[----:B------:R-:W-:-:S04]  /*0460*/  IMAD R5, R7, R10, R5 ;  /* 0x0000000a07057224 */ /* 0x000fc800078e0205 */
[----:B--2---:R-:W-:-:S04]  /*0470*/  IMAD R5, R14, R13, R5 ;  /* 0x0000000d0e057224 */ /* 0x004fc800078e0205 */
[----:B------:R-:W-:Y:S01]  /*0480*/  IMAD R24, R9, R24, R5 ;  /* 0x0000001809187224 */ /* 0x000fe200078e0205 */
[----:B------:R-:W-:Y:S06]  /*0490*/  @P1 BRA `(.L_x_10) ;  /* 0xfffffffc00601947 */ /* 0x000fec000383ffff */
.L_x_9:
[----:B------:R-:W-:Y:S05]  /*04a0*/  @!P0 BRA `(.L_x_8) ;  /* 0x0000000000fc8947 */ /* 0x000fea0003800000 */
[----:B------:R-:W-:Y:S02]  /*04b0*/  ISETP.GE.U32.AND P1, PT, R27, 0x4, PT ;  /* 0x000000041b00780c */ /* 0x000fe40003f26070 */
[----:B------:R-:W-:-:S04]  /*04c0*/  LOP3.LUT R14, R19, 0x3, RZ, 0xc0, !PT ;  /* 0x00000003130e7812 */ /* 0x000fc800078ec0ff */
[----:B------:R-:W-:-:S07]  /*04d0*/  ISETP.NE.AND P0, PT, R14, RZ, PT ;  /* 0x000000ff0e00720c */ /* 0x000fce0003f05270 */
[----:B------:R-:W-:Y:S06]  /*04e0*/  @!P1 BRA `(.L_x_11) ;  /* 0x00000000006c9947 */ /* 0x000fec0003800000 */
[----:B------:R-:W0:Y:S01]  /*04f0*/  LDC.64 R4, c[0x0][0x388] ;  /* 0x0000e200ff047b82 */ /* 0x000e220000000a00 */
[----:B------:R-:W1:Y:S01]  /*0500*/  LDCU.64 UR6, c[0x0][0x380] ;  /* 0x00007000ff0677ac */ /* 0x000e620008000a00 */
[----:B------:R-:W-:Y:S01]  /*0510*/  IMAD R7, R21, R17, R0 ;  /* 0x0000001115077224 */ /* 0x000fe200078e0200 */
[CC--:B------:R-:W-:Y:S02]  /*0520*/  IADD3 R3, PT, PT, R20.reuse, R21.reuse, RZ ;  /* 0x0000001514037210 */ /* 0x0c0fe40007ffe0ff */
[----:B------:R-:W-:-:S03]  /*0530*/  IADD3 R8, P1, PT, R20, R21, RZ ;  /* 0x0000001514087210 */ /* 0x000fc60007f3e0ff */
[----:B------:R-:W2:Y:S01]  /*0540*/  LDC.64 R12, c[0x0][0x380] ;  /* 0x0000e000ff0c7b82 */ /* 0x000ea20000000a00 */
[----:B0-----:R-:W-:-:S04]  /*0550*/  IMAD.WIDE R4, R7, 0x4, R4 ;  /* 0x0000000407047825 */ /* 0x001fc800078e0204 */
[----:B------:R-:W-:Y:S02]  /*0560*/  IMAD.WIDE R6, R17, 0x4, R4 ;  /* 0x0000000411067825 */ /* 0x000fe400078e0204 */
[----:B------:R-:W3:Y:S02]  /*0570*/  LDG.E R4, desc[UR4][R4.64] ;  /* 0x0000000404047981 */ /* 0x000ee4000c1e1900 */
[----:B--2---:R-:W-:Y:S01]  /*0580*/  IMAD.WIDE.U32 R12, R3, 0x4, R12 ;  /* 0x00000004030c7825 */ /* 0x004fe200078e000c */
[----:B------:R-:W-:Y:S02]  /*0590*/  IADD3.X R3, PT, PT, RZ, RZ, RZ, P1, !PT ;  /* 0x000000ffff037210 */ /* 0x000fe40000ffe4ff */
[----:B-1----:R-:W-:-:S03]  /*05a0*/  LEA R2, P1, R8, UR6, 0x2 ;  /* 0x0000000608027c11 */ /* 0x002fc6000f8210ff */
[----:B------:R-:W3:Y:S01]  /*05b0*/  LDG.E R13, desc[UR4][R12.64] ;  /* 0x000000040c0d7981 */ /* 0x000ee2000c1e1900 */
[----:B------:R-:W-:Y:S01]  /*05c0*/  LEA.HI.X R3, R8, UR7, R3, 0x2, P1 ;  /* 0x0000000708037c11 */ /* 0x000fe200088f1403 */
[C---:B------:R-:W-:Y:S02]  /*05d0*/  IMAD.WIDE R8, R17.reuse, 0x4, R6 ;  /* 0x0000000411087825 */ /* 0x040fe400078e0206 */
[----:B------:R-:W2:Y:S04]  /*05e0*/  LDG.E R6, desc[UR4][R6.64] ;  /* 0x0000000406067981 */ /* 0x000ea8000c1e1900 */
[----:B------:R-:W2:Y:S01]  /*05f0*/  LDG.E R15, desc[UR4][R2.64+0x4] ;  /* 0x00000404020f7981 */ /* 0x000ea2000c1e1900 */
[----:B------:R-:W-:-:S03]  /*0600*/  IMAD.WIDE R10, R17, 0x4, R8 ;  /* 0x00000004110a7825 */ /* 0x000fc600078e0208 */
[----:B------:R-:W4:Y:S04]  /*0610*/  LDG.E R22, desc[UR4][R8.64] ;  /* 0x0000000408167981 */ /* 0x000f28000c1e1900 */
[----:B------:R-:W4:Y:S04]  /*0620*/  LDG.E R18, desc[UR4][R2.64+0x8] ;  /* 0x0000080402127981 */ /* 0x000f28000c1e1900 */
[----:B------:R-:W5:Y:S04]  /*0630*/  LDG.E R26, desc[UR4][R2.64+0xc] ;  /* 0x00000c04021a7981 */ /* 0x000f68000c1e1900 */
[----:B------:R-:W5:Y:S01]  /*0640*/  LDG.E R10, desc[UR4][R10.64] ;  /* 0x000000040a0a7981 */ /* 0x000f62000c1e1900 */
[----:B------:R-:W-:Y:S01]  /*0650*/  IADD3 R21, PT, PT, R21, 0x4, RZ ;  /* 0x0000000415157810 */ /* 0x000fe20007ffe0ff */
[----:B---3--:R-:W-:-:S04]  /*0660*/  IMAD R24, R13, R4, R24 ;  /* 0x000000040d187224 */ /* 0x008fc800078e0218 */
[----:B--2---:R-:W-:-:S04]  /*0670*/  IMAD R15, R15, R6, R24 ;  /* 0x000000060f0f7224 */ /* 0x004fc800078e0218 */
[----:B----4-:R-:W-:-:S04]  /*0680*/  IMAD R15, R18, R22, R15 ;  /* 0x00000016120f7224 */ /* 0x010fc800078e020f */
[----:B-----5:R-:W-:-:S07]  /*0690*/  IMAD R24, R26, R10, R15 ;  /* 0x0000000a1a187224 */ /* 0x020fce00078e020f */
.L_x_11:
[----:B------:R-:W-:Y:S05]  /*06a0*/  @!P0 BRA `(.L_x_8) ;  /* 0x00000000007c8947 */ /* 0x000fea0003800000 */
[----:B------:R-:W-:Y:S01]  /*06b0*/  ISETP.NE.AND P1, PT, R14, 0x1, PT ;  /* 0x000000010e00780c */ /* 0x000fe20003f25270 */
[----:B------:R-:W0:Y:S01]  /*06c0*/  LDC.64 R10, c[0x0][0x380] ;  /* 0x0000e000ff0a7b82 */ /* 0x000e220000000a00 */
[----:B------:R-:W-:-:S04]  /*06d0*/  LOP3.LUT R19, R19, 0x1, RZ, 0xc0, !PT ;  /* 0x0000000113137812 */ /* 0x000fc800078ec0ff */
[----:B------:R-:W-:-:S03]  /*06e0*/  ISETP.NE.U32.AND P0, PT, R19, 0x1, PT ;  /* 0x000000011300780c */ /* 0x000fc60003f05070 */
[----:B------:R-:W1:Y:S04]  /*06f0*/  LDC.64 R8, c[0x0][0x388] ;  /* 0x0000e200ff087b82 */ /* 0x000e680000000a00 */
[CC--:B------:R-:W-:Y:S02]  /*0700*/  @P1 IADD3 R13, PT, PT, R20.reuse, R21.reuse, RZ ;  /* 0x00000015140d1210 */ /* 0x0c0fe40007ffe0ff */
[----:B------:R-:W-:Y:S02]  /*0710*/  @P1 IADD3 R12, P2, PT, R20, R21, RZ ;  /* 0x00000015140c1210 */ /* 0x000fe40007f5e0ff */
[----:B------:R-:W2:Y:S02]  /*0720*/  @P1 LDC.64 R2, c[0x0][0x380] ;  /* 0x0000e000ff021b82 */ /* 0x000ea40000000a00 */
[----:B------:R-:W-:-:S06]  /*0730*/  @P1 IADD3.X R14, PT, PT, RZ, RZ, RZ, P2, !PT ;  /* 0x000000ffff0e1210 */ /* 0x000fcc00017fe4ff */
[----:B------:R-:W3:Y:S01]  /*0740*/  LDC.64 R4, c[0x0][0x380] ;  /* 0x0000e000ff047b82 */ /* 0x000ee20000000a00 */
[----:B0-----:R-:W-:-:S04]  /*0750*/  @P1 IMAD.WIDE.U32 R10, R13, 0x4, R10 ;  /* 0x000000040d0a1825 */ /* 0x001fc800078e000a */
[C---:B------:R-:W-:Y:S01]  /*0760*/  @P1 IMAD R13, R21.reuse, R17, R0 ;  /* 0x00000011150d1224 */ /* 0x040fe200078e0200 */
[----:B------:R-:W-:Y:S01]  /*0770*/  @P1 IADD3 R21, PT, PT, R21, 0x2, RZ ;  /* 0x0000000215151810 */ /* 0x000fe20007ffe0ff */
[----:B------:R-:W4:Y:S01]  /*0780*/  @P1 LDG.E R11, desc[UR4][R10.64] ;  /* 0x000000040a0b1981 */ /* 0x000f22000c1e1900 */
[----:B------:R-:W0:Y:S01]  /*0790*/  LDC.64 R6, c[0x0][0x388] ;  /* 0x0000e200ff067b82 */ /* 0x000e220000000a00 */
[----:B-1----:R-:W-:Y:S01]  /*07a0*/  @P1 IMAD.WIDE R8, R13, 0x4, R8 ;  /* 0x000000040d081825 */ /* 0x002fe200078e0208 */
[----:B------:R-:W-:Y:S02]  /*07b0*/  @!P0 IADD3 R15, PT, PT, R20, R21, RZ ;  /* 0x00000015140f8210 */ /* 0x000fe40007ffe0ff */
[----:B--2---:R-:W-:Y:S01]  /*07c0*/  @P1 LEA R2, P2, R12, R2, 0x2 ;  /* 0x000000020c021211 */ /* 0x004fe200078410ff */
[----:B------:R-:W-:-:S03]  /*07d0*/  @!P0 IMAD R21, R21, R17, R0 ;  /* 0x0000001115158224 */ /* 0x000fc600078e0200 */
[----:B------:R-:W-:Y:S01]  /*07e0*/  @P1 LEA.HI.X R3, R12, R3, R14, 0x2, P2 ;  /* 0x000000030c031211 */ /* 0x000fe200010f140e */
[----:B------:R-:W-:Y:S01]  /*07f0*/  @P1 IMAD.WIDE R12, R17, 0x4, R8 ;  /* 0x00000004110c1825 */ /* 0x000fe200078e0208 */
[----:B------:R-:W4:Y:S03]  /*0800*/  @P1 LDG.E R14, desc[UR4][R8.64] ;  /* 0x00000004080e1981 */ /* 0x000f26000c1e1900 */
[----:B---3--:R-:W-:Y:S01]  /*0810*/  @!P0 IMAD.WIDE.U32 R4, R15, 0x4, R4 ;  /* 0x000000040f048825 */ /* 0x008fe200078e0004 */
[----:B------:R-:W2:Y:S04]  /*0820*/  @P1 LDG.E R2, desc[UR4][R2.64+0x4] ;  /* 0x0000040402021981 */ /* 0x000ea8000c1e1900 */
[----:B------:R-:W2:Y:S01]  /*0830*/  @P1 LDG.E R12, desc[UR4][R12.64] ;  /* 0x000000040c0c1981 */ /* 0x000ea2000c1e1900 */
[----:B0-----:R-:W-:-:S03]  /*0840*/  @!P0 IMAD.WIDE R6, R21, 0x4, R6 ;  /* 0x0000000415068825 */ /* 0x001fc600078e0206 */
[----:B------:R-:W3:Y:S04]  /*0850*/  @!P0 LDG.E R5, desc[UR4][R4.64] ;  /* 0x0000000404058981 */ /* 0x000ee8000c1e1900 */
[----:B------:R-:W3:Y:S01]  /*0860*/  @!P0 LDG.E R6, desc[UR4][R6.64] ;  /* 0x0000000406068981 */ /* 0x000ee2000c1e1900 */
[----:B----4-:R-:W-:-:S04]  /*0870*/  @P1 IMAD R11, R11, R14, R24 ;  /* 0x0000000e0b0b1224 */ /* 0x010fc800078e0218 */
[----:B--2---:R-:W-:-:S04]  /*0880*/  @P1 IMAD R24, R2, R12, R11 ;  /* 0x0000000c02181224 */ /* 0x004fc800078e020b */
[----:B---3--:R-:W-:-:S07]  /*0890*/  @!P0 IMAD R24, R5, R6, R24 ;  /* 0x0000000605188224 */ /* 0x008fce00078e0218 */
.L_x_8:
[----:B------:R-:W0:Y:S01]  /*08a0*/  LDC.64 R2, c[0x0][0x390] ;  /* 0x0000e400ff027b82 */ /* 0x000e220000000a00 */
[----:B------:R-:W-:-:S04]  /*08b0*/  IMAD R17, R16, R17, R0 ;  /* 0x0000001110117224 */ /* 0x000fc800078e0200 */
[----:B0-----:R-:W-:-:S05]  /*08c0*/  IMAD.WIDE R2, R17, 0x4, R2 ;  /* 0x0000000411027825 */ /* 0x001fca00078e0202 */
[----:B------:R-:W-:Y:S01]  /*08d0*/  STG.E desc[UR4][R2.64], R24 ;  /* 0x0000001802007986 */ /* 0x000fe2000c101904 */
[----:B------:R-:W-:Y:S05]  /*08e0*/  EXIT ;  /* 0x000000000000794d */ /* 0x000fea0003800000 */
.L_x_12:
        /* <DEDUP_REMOVED lines=9> */
.L_x_14:


//--------------------- .nv.shared._Z10tiled_gemmPKiS0_Piiiiii --------------------------
	.section	.nv.shared._Z10tiled_gemmPKiS0_Piiiiii,"aw",@nobits
	.sectionflags	@""
	.align	16
	.zero		1024


//--------------------- .nv.shared.reserved.0     --------------------------
	.section	.nv.shared.reserved.0,"aw",@nobits
	.weak		__nv_reservedSMEM_offset_0_alias
	.size		__nv_reservedSMEM_offset_0_alias, 0, 64
	.other		__nv_reservedSMEM_offset_0_alias,@"STO_CUDA_RESERVED_SHARED STV_DEFAULT"
__nv_reservedSMEM_offset_0_alias:
	.zero		0
	.zero		64


//--------------------- .nv.shared._Z9matrixMulPKiS0_Piiii --------------------------
	.section	.nv.shared._Z9matrixMulPKiS0_Piiii,"aw",@nobits
	.sectionflags	@""
	.align	16
	.zero		1024


//--------------------- .nv.constant0._Z10tiled_gemmPKiS0_Piiiiii --------------------------
	.section	.nv.constant0._Z10tiled_gemmPKiS0_Piiiiii,"a",@progbits
	.sectionflags	@""
	.align	4
.nv.constant0._Z10tiled_gemmPKiS0_Piiiiii:
	.zero		940


//--------------------- .nv.constant0._Z9matrixMulPKiS0_Piiii --------------------------
	.section	.nv.constant0._Z9matrixMulPKiS0_Piiii,"a",@progbits
	.sectionflags	@""
	.align	4
.nv.constant0._Z9matrixMulPKiS0_Piiii:
	.zero		932


//--------------------- SYMBOLS --------------------------

	.type		.nv.reservedSmem.offset0,@object
	.size		.nv.reservedSmem.offset0,0x4
	.type		.nv.reservedSmem.cap,@object
	.size		.nv.reservedSmem.cap,0x4
